	.target	sm_90a

	.elftype	@"ET_EXEC"


//--------------------- .note.nv.tkinfo           --------------------------
	.section	.note.nv.tkinfo,"",@"SHT_NOTE"
	.sectionflags	@"SHF_NOTE_NV_TKINFO"
	.tkinfo
        /*0018*/ 	.word	0x00000002
        /*0030*/ 	.string	""
        /*0030*/ 	.string	"ptxas"
        /*0030*/ 	.string	"Cuda compilation tools, release 13.0, V13.0.88"
        /*0030*/ 	.string	"Build cuda_13.0.r13.0/compiler.36424714_0"
        /*0030*/ 	.string	"-arch sm_90a -m 64 "



//--------------------- .note.nv.cuinfo           --------------------------
	.section	.note.nv.cuinfo,"",@"SHT_NOTE"
	.sectionflags	@"SHF_NOTE_NV_CUINFO"
        /*0018*/ 	.short	0x0002
        /*001a*/ 	.short	0x005a
        /*001c*/ 	.short	0x0082
	.zero		2


//--------------------- .nv.info                  --------------------------
	.section	.nv.info,"",@"SHT_CUDA_INFO"
	.align	4


	//----- nvinfo : EIATTR_REGCOUNT
	.align		4
        /*0000*/ 	.byte	0x04, 0x2f
        /*0002*/ 	.short	(.L_15 - .L_14)
	.align		4
.L_14:
        /*0004*/ 	.word	index@(_ZN7cutlass13device_kernelINS_4gemm6kernel13GemmUniversalIN4cute5tupleIJiiiiEEENS1_10collective13CollectiveMmaINS1_34MainloopSm90TmaGmmaWarpSpecializedILi6ENS5_IJNS4_1CILi1EEENSA_ILi4EEESB_EEENS1_35KernelTmaWarpSpecializedCooperativeEEENS5_IJNSA_ILi128EEESG_NSA_ILi64EEEEEENS_6half_tENS5_IJSB_llEEESJ_SK_NS4_8TiledMMAINS4_8MMA_AtomIJNS4_4SM904GMMA26MMA_64x128x16_F32F16F16_SSILNSO_5MajorE1ELSQ_1ELNSO_7ScaleInE1ELSR_1EEEEEENS4_6LayoutINS5_IJNSA_ILi2EEESB_SB_EEENS5_IJSB_NSA_ILi0EEESX_EEEEENS5_IJNS4_10UnderscoreES10_S10_EEEEENS4_23SM90_TMA_LOAD_MULTICASTENS4_14ComposedLayoutINS4_7SwizzleILi3ELi4ELi3EEENS4_18smem_ptr_flag_bitsILi16EEENSU_INS5_IJSH_NSA_ILi8EEEEEENS5_IJSB_SH_EEEEEEEvNS4_8identityENS4_13SM90_TMA_LOADES1D_vS1E_EENS_8epilogue10collective6detail29Sm90TmaWarpSpecializedAdapterINS1I_15DefaultEpilogueISJ_NS5_IJlSB_lEEES1M_NS1H_6thread17LinearCombinationISJ_Li1EffLNS1N_9ScaleType4KindE0ELNS_15FloatRoundStyleE2ESJ_EENS1_15EpilogueDefaultEEEEEvvEEEEvNT_6ParamsE)
        /*0008*/ 	.word	0x000000a8


	//----- nvinfo : EIATTR_FRAME_SIZE
	.align		4
.L_15:
        /*000c*/ 	.byte	0x04, 0x11
        /*000e*/ 	.short	(.L_17 - .L_16)
	.align		4
.L_16:
        /*0010*/ 	.word	index@(_ZN7cutlass13device_kernelINS_4gemm6kernel13GemmUniversalIN4cute5tupleIJiiiiEEENS1_10collective13CollectiveMmaINS1_34MainloopSm90TmaGmmaWarpSpecializedILi6ENS5_IJNS4_1CILi1EEENSA_ILi4EEESB_EEENS1_35KernelTmaWarpSpecializedCooperativeEEENS5_IJNSA_ILi128EEESG_NSA_ILi64EEEEEENS_6half_tENS5_IJSB_llEEESJ_SK_NS4_8TiledMMAINS4_8MMA_AtomIJNS4_4SM904GMMA26MMA_64x128x16_F32F16F16_SSILNSO_5MajorE1ELSQ_1ELNSO_7ScaleInE1ELSR_1EEEEEENS4_6LayoutINS5_IJNSA_ILi2EEESB_SB_EEENS5_IJSB_NSA_ILi0EEESX_EEEEENS5_IJNS4_10UnderscoreES10_S10_EEEEENS4_23SM90_TMA_LOAD_MULTICASTENS4_14ComposedLayoutINS4_7SwizzleILi3ELi4ELi3EEENS4_18smem_ptr_flag_bitsILi16EEENSU_INS5_IJSH_NSA_ILi8EEEEEENS5_IJSB_SH_EEEEEEEvNS4_8identityENS4_13SM90_TMA_LOADES1D_vS1E_EENS_8epilogue10collective6detail29Sm90TmaWarpSpecializedAdapterINS1I_15DefaultEpilogueISJ_NS5_IJlSB_lEEES1M_NS1H_6thread17LinearCombinationISJ_Li1EffLNS1N_9ScaleType4KindE0ELNS_15FloatRoundStyleE2ESJ_EENS1_15EpilogueDefaultEEEEEvvEEEEvNT_6ParamsE)
        /*0014*/ 	.word	0x00000000


	//----- nvinfo : EIATTR_MIN_STACK_SIZE
	.align		4
.L_17:
        /*0018*/ 	.byte	0x04, 0x12
        /*001a*/ 	.short	(.L_19 - .L_18)
	.align		4
.L_18:
        /*001c*/ 	.word	index@(_ZN7cutlass13device_kernelINS_4gemm6kernel13GemmUniversalIN4cute5tupleIJiiiiEEENS1_10collective13CollectiveMmaINS1_34MainloopSm90TmaGmmaWarpSpecializedILi6ENS5_IJNS4_1CILi1EEENSA_ILi4EEESB_EEENS1_35KernelTmaWarpSpecializedCooperativeEEENS5_IJNSA_ILi128EEESG_NSA_ILi64EEEEEENS_6half_tENS5_IJSB_llEEESJ_SK_NS4_8TiledMMAINS4_8MMA_AtomIJNS4_4SM904GMMA26MMA_64x128x16_F32F16F16_SSILNSO_5MajorE1ELSQ_1ELNSO_7ScaleInE1ELSR_1EEEEEENS4_6LayoutINS5_IJNSA_ILi2EEESB_SB_EEENS5_IJSB_NSA_ILi0EEESX_EEEEENS5_IJNS4_10UnderscoreES10_S10_EEEEENS4_23SM90_TMA_LOAD_MULTICASTENS4_14ComposedLayoutINS4_7SwizzleILi3ELi4ELi3EEENS4_18smem_ptr_flag_bitsILi16EEENSU_INS5_IJSH_NSA_ILi8EEEEEENS5_IJSB_SH_EEEEEEEvNS4_8identityENS4_13SM90_TMA_LOADES1D_vS1E_EENS_8epilogue10collective6detail29Sm90TmaWarpSpecializedAdapterINS1I_15DefaultEpilogueISJ_NS5_IJlSB_lEEES1M_NS1H_6thread17LinearCombinationISJ_Li1EffLNS1N_9ScaleType4KindE0ELNS_15FloatRoundStyleE2ESJ_EENS1_15EpilogueDefaultEEEEEvvEEEEvNT_6ParamsE)
        /*0020*/ 	.word	0x00000000
.L_19:


//--------------------- .nv.compat                --------------------------
	.section	.nv.compat,"",@"SHT_CUDA_COMPAT_INFO"
	.align	4
        /*0000*/ 	.byte	0x02, 0x09, 0x01, 0x00, 0x02, 0x02, 0x04, 0x00, 0x02, 0x05, 0x05, 0x00, 0x03, 0x07, 0x01, 0x01
        /*0010*/ 	.byte	0x02, 0x03, 0x01, 0x00, 0x02, 0x06, 0x01, 0x00, 0x04, 0x0b, 0x08, 0x00, 0x00, 0x00, 0x00, 0x00
        /*0020*/ 	.byte	0x00, 0x00, 0x00, 0x00


//--------------------- .nv.info._ZN7cutlass13device_kernelINS_4gemm6kernel13GemmUniversalIN4cute5tupleIJiiiiEEENS1_10collective13CollectiveMmaINS1_34MainloopSm90TmaGmmaWarpSpecializedILi6ENS5_IJNS4_1CILi1EEENSA_ILi4EEESB_EEENS1_35KernelTmaWarpSpecializedCooperativeEEENS5_IJNSA_ILi128EEESG_NSA_ILi64EEEEEENS_6half_tENS5_IJSB_llEEESJ_SK_NS4_8TiledMMAINS4_8MMA_AtomIJNS4_4SM904GMMA26MMA_64x128x16_F32F16F16_SSILNSO_5MajorE1ELSQ_1ELNSO_7ScaleInE1ELSR_1EEEEEENS4_6LayoutINS5_IJNSA_ILi2EEESB_SB_EEENS5_IJSB_NSA_ILi0EEESX_EEEEENS5_IJNS4_10UnderscoreES10_S10_EEEEENS4_23SM90_TMA_LOAD_MULTICASTENS4_14ComposedLayoutINS4_7SwizzleILi3ELi4ELi3EEENS4_18smem_ptr_flag_bitsILi16EEENSU_INS5_IJSH_NSA_ILi8EEEEEENS5_IJSB_SH_EEEEEEEvNS4_8identityENS4_13SM90_TMA_LOADES1D_vS1E_EENS_8epilogue10collective6detail29Sm90TmaWarpSpecializedAdapterINS1I_15DefaultEpilogueISJ_NS5_IJlSB_lEEES1M_NS1H_6thread17LinearCombinationISJ_Li1EffLNS1N_9ScaleType4KindE0ELNS_15FloatRoundStyleE2ESJ_EENS1_15EpilogueDefaultEEEEEvvEEEEvNT_6ParamsE --------------------------
	.section	.nv.info._ZN7cutlass13device_kernelINS_4gemm6kernel13GemmUniversalIN4cute5tupleIJiiiiEEENS1_10collective13CollectiveMmaINS1_34MainloopSm90TmaGmmaWarpSpecializedILi6ENS5_IJNS4_1CILi1EEENSA_ILi4EEESB_EEENS1_35KernelTmaWarpSpecializedCooperativeEEENS5_IJNSA_ILi128EEESG_NSA_ILi64EEEEEENS_6half_tENS5_IJSB_llEEESJ_SK_NS4_8TiledMMAINS4_8MMA_AtomIJNS4_4SM904GMMA26MMA_64x128x16_F32F16F16_SSILNSO_5MajorE1ELSQ_1ELNSO_7ScaleInE1ELSR_1EEEEEENS4_6LayoutINS5_IJNSA_ILi2EEESB_SB_EEENS5_IJSB_NSA_ILi0EEESX_EEEEENS5_IJNS4_10UnderscoreES10_S10_EEEEENS4_23SM90_TMA_LOAD_MULTICASTENS4_14ComposedLayoutINS4_7SwizzleILi3ELi4ELi3EEENS4_18smem_ptr_flag_bitsILi16EEENSU_INS5_IJSH_NSA_ILi8EEEEEENS5_IJSB_SH_EEEEEEEvNS4_8identityENS4_13SM90_TMA_LOADES1D_vS1E_EENS_8epilogue10collective6detail29Sm90TmaWarpSpecializedAdapterINS1I_15DefaultEpilogueISJ_NS5_IJlSB_lEEES1M_NS1H_6thread17LinearCombinationISJ_Li1EffLNS1N_9ScaleType4KindE0ELNS_15FloatRoundStyleE2ESJ_EENS1_15EpilogueDefaultEEEEEvvEEEEvNT_6ParamsE,"",@"SHT_CUDA_INFO"
	.sectionflags	@""
	.align	4


	//----- nvinfo : EIATTR_CUDA_API_VERSION
	.align		4
        /*0000*/ 	.byte	0x04, 0x37
        /*0002*/ 	.short	(.L_21 - .L_20)
.L_20:
        /*0004*/ 	.word	0x00000082


	//----- nvinfo : EIATTR_KPARAM_INFO
	.align		4
.L_21:
        /*0008*/ 	.byte	0x04, 0x17
        /*000a*/ 	.short	(.L_23 - .L_22)
.L_22:
        /*000c*/ 	.word	0x00000000
        /*0010*/ 	.short	0x0000
        /*0012*/ 	.short	0x0070
        /*0014*/ 	.byte	0x00, 0xf0, 0x01, 0x10


	//----- nvinfo : EIATTR_SPARSE_MMA_MASK
	.align		4
.L_23:
        /*0018*/ 	.byte	0x03, 0x50
        /*001a*/ 	.short	0x0000


	//----- nvinfo : EIATTR_MAXREG_COUNT
	.align		4
        /*001c*/ 	.byte	0x03, 0x1b
        /*001e*/ 	.short	0x00a8


	//----- nvinfo : EIATTR_NUM_BARRIERS
	.align		4
        /*0020*/ 	.byte	0x02, 0x4c
        /*0022*/ 	.byte	0x01
	.zero		1


	//----- nvinfo : EIATTR_EXTERNS
	.align		4
        /*0024*/ 	.byte	0x04, 0x0f
        /*0026*/ 	.short	(.L_25 - .L_24)


	//   ....[0]....
	.align		4
.L_24:
        /*0028*/ 	.word	index@(__assertfail)


	//----- nvinfo : EIATTR_MERCURY_ISA_VERSION
	.align		4
.L_25:
        /*002c*/ 	.byte	0x03, 0x5f
        /*002e*/ 	.short	0x0101


	//----- nvinfo : EIATTR_INT_WARP_WIDE_INSTR_OFFSETS
	.align		4
        /*0030*/ 	.byte	0x04, 0x31
        /*0032*/ 	.short	(.L_27 - .L_26)


	//   ....[0]....
.L_26:
        /*0034*/ 	.word	0x00000490


	//   ....[1]....
        /*0038*/ 	.word	0x000004b0


	//   ....[2]....
        /*003c*/ 	.word	0x00000660


	//   ....[3]....
        /*0040*/ 	.word	0x00001ec0


	//----- nvinfo : EIATTR_COOP_GROUP_MASK_REGIDS
	.align		4
.L_27:
        /*0044*/ 	.byte	0x04, 0x29
        /*0046*/ 	.short	(.L_29 - .L_28)


	//   ....[0]....
.L_28:
        /*0048*/ 	.word	0xffffffff


	//   ....[1]....
        /*004c*/ 	.word	0xffffffff


	//   ....[2]....
        /*0050*/ 	.word	0xffffffff


	//   ....[3]....
        /*0054*/ 	.word	0xffffffff


	//   ....[4]....
        /*0058*/ 	.word	0xffffffff


	//   ....[5]....
        /*005c*/ 	.word	0xffffffff


	//----- nvinfo : EIATTR_COOP_GROUP_INSTR_OFFSETS
	.align		4
.L_29:
        /*0060*/ 	.byte	0x04, 0x28
        /*0062*/ 	.short	(.L_31 - .L_30)


	//   ....[0]....
.L_30:
        /*0064*/ 	.word	0x00000060


	//   ....[1]....
        /*0068*/ 	.word	0x00000070


	//   ....[2]....
        /*006c*/ 	.word	0x00000130


	//   ....[3]....
        /*0070*/ 	.word	0x00000300


	//   ....[4]....
        /*0074*/ 	.word	0x000007d0


	//   ....[5]....
        /*0078*/ 	.word	0x00001450


	//----- nvinfo : EIATTR_REG_RECONFIG
	.align		4
.L_31:
        /*007c*/ 	.byte	0x01, 0x54
	.zero		2


	//----- nvinfo : EIATTR_SYSCALL_OFFSETS
	.align		4
        /*0080*/ 	.byte	0x04, 0x46
        /*0082*/ 	.short	(.L_33 - .L_32)


	//   ....[0]....
.L_32:
        /*0084*/ 	.word	0x00001630


	//----- nvinfo : EIATTR_MBARRIER_INSTR_OFFSETS
	.align		4
.L_33:
        /*0088*/ 	.byte	0x04, 0x39
        /*008a*/ 	.short	(.L_35 - .L_34)


	//   ....[0]....
.L_34:
        /*008c*/ 	.word	0x00000230
        /*0090*/ 	.word	0x000000ff
        /*0094*/ 	.word	0x00000000
        /*0098*/ 	.short	0x0100
        /*009a*/ 	.byte	0x08
	.zero		1


	//   ....[1]....
        /*009c*/ 	.word	0x00000240
        /*00a0*/ 	.word	0x000000ff
        /*00a4*/ 	.word	0x00000030
        /*00a8*/ 	.short	0x0100
        /*00aa*/ 	.byte	0x08
	.zero		1


	//   ....[2]....
        /*00ac*/ 	.word	0x00000250
        /*00b0*/ 	.word	0x000000ff
        /*00b4*/ 	.word	0x00000008
        /*00b8*/ 	.short	0x0100
        /*00ba*/ 	.byte	0x08
	.zero		1


	//   ....[3]....
        /*00bc*/ 	.word	0x00000260
        /*00c0*/ 	.word	0x000000ff
        /*00c4*/ 	.word	0x00000038
        /*00c8*/ 	.short	0x0100
        /*00ca*/ 	.byte	0x08
	.zero		1


	//   ....[4]....
        /*00cc*/ 	.word	0x00000270
        /*00d0*/ 	.word	0x000000ff
        /*00d4*/ 	.word	0x00000010
        /*00d8*/ 	.short	0x0100
        /*00da*/ 	.byte	0x08
	.zero		1


	//   ....[5]....
        /*00dc*/ 	.word	0x00000280
        /*00e0*/ 	.word	0x000000ff
        /*00e4*/ 	.word	0x00000040
        /*00e8*/ 	.short	0x0100
        /*00ea*/ 	.byte	0x08
	.zero		1


	//   ....[6]....
        /*00ec*/ 	.word	0x00000290
        /*00f0*/ 	.word	0x000000ff
        /*00f4*/ 	.word	0x00000018
        /*00f8*/ 	.short	0x0100
        /*00fa*/ 	.byte	0x08
	.zero		1


	//   ....[7]....
        /*00fc*/ 	.word	0x000002a0
        /*0100*/ 	.word	0x000000ff
        /*0104*/ 	.word	0x00000048
        /*0108*/ 	.short	0x0100
        /*010a*/ 	.byte	0x08
	.zero		1


	//   ....[8]....
        /*010c*/ 	.word	0x000002b0
        /*0110*/ 	.word	0x000000ff
        /*0114*/ 	.word	0x00000020
        /*0118*/ 	.short	0x0100
        /*011a*/ 	.byte	0x08
	.zero		1


	//   ....[9]....
        /*011c*/ 	.word	0x000002c0
        /*0120*/ 	.word	0x000000ff
        /*0124*/ 	.word	0x00000050
        /*0128*/ 	.short	0x0100
        /*012a*/ 	.byte	0x08
	.zero		1


	//   ....[10]....
        /*012c*/ 	.word	0x000002d0
        /*0130*/ 	.word	0x000000ff
        /*0134*/ 	.word	0x00000028
        /*0138*/ 	.short	0x0100
        /*013a*/ 	.byte	0x08
	.zero		1


	//   ....[11]....
        /*013c*/ 	.word	0x000002e0
        /*0140*/ 	.word	0x000000ff
        /*0144*/ 	.word	0x00000058
        /*0148*/ 	.short	0x0100
        /*014a*/ 	.byte	0x08
	.zero		1


	//   ....[12]....
        /*014c*/ 	.word	0x000006f0
        /*0150*/ 	.word	0x000000ff
        /*0154*/ 	.word	0x00000070
        /*0158*/ 	.short	0x0100
        /*015a*/ 	.byte	0x06
	.zero		1


	//   ....[13]....
        /*015c*/ 	.word	0x00000780
        /*0160*/ 	.word	0x000000ff
        /*0164*/ 	.word	0x00000078
        /*0168*/ 	.short	0x0100
        /*016a*/ 	.byte	0x06
	.zero		1


	//   ....[14]....
        /*016c*/ 	.word	0x000016f0
        /*0170*/ 	.word	0x00000003
        /*0174*/ 	.word	0x00000000
        /*0178*/ 	.short	0x010a
        /*017a*/ 	.byte	0x3f
	.zero		1


	//   ....[15]....
        /*017c*/ 	.word	0x00001750
        /*0180*/ 	.word	0x00000003
        /*0184*/ 	.word	0x00000000
        /*0188*/ 	.short	0x010a
        /*018a*/ 	.byte	0x3f
	.zero		1


	//   ....[16]....
        /*018c*/ 	.word	0x00001ad0
        /*0190*/ 	.word	0x00000005
        /*0194*/ 	.word	0x00000000
        /*0198*/ 	.short	0x010a
        /*019a*/ 	.byte	0x3f
	.zero		1


	//   ....[17]....
        /*019c*/ 	.word	0x00001b10
        /*01a0*/ 	.word	0x00000005
        /*01a4*/ 	.word	0x00000000
        /*01a8*/ 	.short	0x010a
        /*01aa*/ 	.byte	0x3f
	.zero		1


	//   ....[18]....
        /*01ac*/ 	.word	0x00001d70
        /*01b0*/ 	.word	0x00000004
        /*01b4*/ 	.word	0x00000000
        /*01b8*/ 	.short	0x0101
        /*01ba*/ 	.byte	0x3f
	.zero		1


	//   ....[19]....
        /*01bc*/ 	.word	0x00001f60
        /*01c0*/ 	.word	0x00000000
        /*01c4*/ 	.word	0x00000000
        /*01c8*/ 	.short	0x0101
        /*01ca*/ 	.byte	0x3f
	.zero		1


	//   ....[20]....
        /*01cc*/ 	.word	0x00007040
        /*01d0*/ 	.word	0x00000016
        /*01d4*/ 	.word	0x00000030
        /*01d8*/ 	.short	0x010a
        /*01da*/ 	.byte	0x3f
	.zero		1


	//   ....[21]....
        /*01dc*/ 	.word	0x000074b0
        /*01e0*/ 	.word	0x00000006
        /*01e4*/ 	.word	0x00000078
        /*01e8*/ 	.short	0x0101
        /*01ea*/ 	.byte	0x3f
	.zero		1


	//   ....[22]....
        /*01ec*/ 	.word	0x00007be0
        /*01f0*/ 	.word	0x00000007
        /*01f4*/ 	.word	0x00000000
        /*01f8*/ 	.short	0x010a
        /*01fa*/ 	.byte	0x3f
	.zero		1


	//   ....[23]....
        /*01fc*/ 	.word	0x00007c60
        /*0200*/ 	.word	0x00000008
        /*0204*/ 	.word	0x00000000
        /*0208*/ 	.short	0x010a
        /*020a*/ 	.byte	0x3f
	.zero		1


	//   ....[24]....
        /*020c*/ 	.word	0x00007cf0
        /*0210*/ 	.word	0x00000009
        /*0214*/ 	.word	0x00000000
        /*0218*/ 	.short	0x010a
        /*021a*/ 	.byte	0x3f
	.zero		1


	//   ....[25]....
        /*021c*/ 	.word	0x00007d80
        /*0220*/ 	.word	0x00000008
        /*0224*/ 	.word	0x00000000
        /*0228*/ 	.short	0x010a
        /*022a*/ 	.byte	0x3f
	.zero		1


	//   ....[26]....
        /*022c*/ 	.word	0x00007e10
        /*0230*/ 	.word	0x0000000b
        /*0234*/ 	.word	0x00000000
        /*0238*/ 	.short	0x010a
        /*023a*/ 	.byte	0x3f
	.zero		1


	//   ....[27]....
        /*023c*/ 	.word	0x00007ea0
        /*0240*/ 	.word	0x00000003
        /*0244*/ 	.word	0x00000000
        /*0248*/ 	.short	0x010a
        /*024a*/ 	.byte	0x3f
	.zero		1


	//   ....[28]....
        /*024c*/ 	.word	0x00007f00
        /*0250*/ 	.word	0x00000003
        /*0254*/ 	.word	0x00000000
        /*0258*/ 	.short	0x010a
        /*025a*/ 	.byte	0x3f
	.zero		1


	//   ....[29]....
        /*025c*/ 	.word	0x00007f50
        /*0260*/ 	.word	0x00000005
        /*0264*/ 	.word	0x00000000
        /*0268*/ 	.short	0x010a
        /*026a*/ 	.byte	0x3f
	.zero		1


	//   ....[30]....
        /*026c*/ 	.word	0x00008020
        /*0270*/ 	.word	0x00000016
        /*0274*/ 	.word	0x00000030
        /*0278*/ 	.short	0x010a
        /*027a*/ 	.byte	0x3f
	.zero		1


	//   ....[31]....
        /*027c*/ 	.word	0x000080f0
        /*0280*/ 	.word	0x00000007
        /*0284*/ 	.word	0x00000000
        /*0288*/ 	.short	0x010a
        /*028a*/ 	.byte	0x3f
	.zero		1


	//   ....[32]....
        /*028c*/ 	.word	0x00008140
        /*0290*/ 	.word	0x00000008
        /*0294*/ 	.word	0x00000000
        /*0298*/ 	.short	0x010a
        /*029a*/ 	.byte	0x3f
	.zero		1


	//   ....[33]....
        /*029c*/ 	.word	0x00008190
        /*02a0*/ 	.word	0x00000009
        /*02a4*/ 	.word	0x00000000
        /*02a8*/ 	.short	0x010a
        /*02aa*/ 	.byte	0x3f
	.zero		1


	//   ....[34]....
        /*02ac*/ 	.word	0x000081e0
        /*02b0*/ 	.word	0x00000008
        /*02b4*/ 	.word	0x00000000
        /*02b8*/ 	.short	0x010a
        /*02ba*/ 	.byte	0x3f
	.zero		1


	//   ....[35]....
        /*02bc*/ 	.word	0x00008230
        /*02c0*/ 	.word	0x0000000b
        /*02c4*/ 	.word	0x00000000
        /*02c8*/ 	.short	0x010a
        /*02ca*/ 	.byte	0x3f
	.zero		1


	//----- nvinfo : EIATTR_NUM_MBARRIERS
	.align		4
.L_35:
        /*02cc*/ 	.byte	0x03, 0x38
        /*02ce*/ 	.short	0x000e


	//----- nvinfo : EIATTR_EXIT_INSTR_OFFSETS
	.align		4
        /*02d0*/ 	.byte	0x04, 0x1c
        /*02d2*/ 	.short	(.L_37 - .L_36)


	//   ....[0]....
.L_36:
        /*02d4*/ 	.word	0x000009a0


	//   ....[1]....
        /*02d8*/ 	.word	0x000011b0


	//   ....[2]....
        /*02dc*/ 	.word	0x000067b0


	//   ....[3]....
        /*02e0*/ 	.word	0x00006d10


	//   ....[4]....
        /*02e4*/ 	.word	0x00007ef0


	//----- nvinfo : EIATTR_MAX_THREADS
	.align		4
.L_37:
        /*02e8*/ 	.byte	0x04, 0x05
        /*02ea*/ 	.short	(.L_39 - .L_38)
.L_38:
        /*02ec*/ 	.word	0x00000180
        /*02f0*/ 	.word	0x00000001
        /*02f4*/ 	.word	0x00000001


	//----- nvinfo : EIATTR_CRS_STACK_SIZE
	.align		4
.L_39:
        /*02f8*/ 	.byte	0x04, 0x1e
        /*02fa*/ 	.short	(.L_41 - .L_40)
.L_40:
        /*02fc*/ 	.word	0x00000000


	//----- nvinfo : EIATTR_CBANK_PARAM_SIZE
	.align		4
.L_41:
        /*0300*/ 	.byte	0x03, 0x19
        /*0302*/ 	.short	0x0470


	//----- nvinfo : EIATTR_PARAM_CBANK
	.align		4
        /*0304*/ 	.byte	0x04, 0x0a
        /*0306*/ 	.short	(.L_43 - .L_42)
	.align		4
.L_42:
        /*0308*/ 	.word	index@(.nv.constant0._ZN7cutlass13device_kernelINS_4gemm6kernel13GemmUniversalIN4cute5tupleIJiiiiEEENS1_10collective13CollectiveMmaINS1_34MainloopSm90TmaGmmaWarpSpecializedILi6ENS5_IJNS4_1CILi1EEENSA_ILi4EEESB_EEENS1_35KernelTmaWarpSpecializedCooperativeEEENS5_IJNSA_ILi128EEESG_NSA_ILi64EEEEEENS_6half_tENS5_IJSB_llEEESJ_SK_NS4_8TiledMMAINS4_8MMA_AtomIJNS4_4SM904GMMA26MMA_64x128x16_F32F16F16_SSILNSO_5MajorE1ELSQ_1ELNSO_7ScaleInE1ELSR_1EEEEEENS4_6LayoutINS5_IJNSA_ILi2EEESB_SB_EEENS5_IJSB_NSA_ILi0EEESX_EEEEENS5_IJNS4_10UnderscoreES10_S10_EEEEENS4_23SM90_TMA_LOAD_MULTICASTENS4_14ComposedLayoutINS4_7SwizzleILi3ELi4ELi3EEENS4_18smem_ptr_flag_bitsILi16EEENSU_INS5_IJSH_NSA_ILi8EEEEEENS5_IJSB_SH_EEEEEEEvNS4_8identityENS4_13SM90_TMA_LOADES1D_vS1E_EENS_8epilogue10collective6detail29Sm90TmaWarpSpecializedAdapterINS1I_15DefaultEpilogueISJ_NS5_IJlSB_lEEES1M_NS1H_6thread17LinearCombinationISJ_Li1EffLNS1N_9ScaleType4KindE0ELNS_15FloatRoundStyleE2ESJ_EENS1_15EpilogueDefaultEEEEEvvEEEEvNT_6ParamsE)
        /*030c*/ 	.short	0x0210
        /*030e*/ 	.short	0x0470


	//----- nvinfo : EIATTR_SW_WAR
	.align		4
.L_43:
        /*0310*/ 	.byte	0x04, 0x36
        /*0312*/ 	.short	(.L_45 - .L_44)
.L_44:
        /*0314*/ 	.word	0x00000008
.L_45:


//--------------------- .nv.callgraph             --------------------------
	.section	.nv.callgraph,"",@"SHT_CUDA_CALLGRAPH"
	.align	4
	.sectionentsize	8
	.align		4
        /*0000*/ 	.word	0x00000000
	.align		4
        /*0004*/ 	.word	0xffffffff
	.align		4
        /*0008*/ 	.word	index@(_ZN7cutlass13device_kernelINS_4gemm6kernel13GemmUniversalIN4cute5tupleIJiiiiEEENS1_10collective13CollectiveMmaINS1_34MainloopSm90TmaGmmaWarpSpecializedILi6ENS5_IJNS4_1CILi1EEENSA_ILi4EEESB_EEENS1_35KernelTmaWarpSpecializedCooperativeEEENS5_IJNSA_ILi128EEESG_NSA_ILi64EEEEEENS_6half_tENS5_IJSB_llEEESJ_SK_NS4_8TiledMMAINS4_8MMA_AtomIJNS4_4SM904GMMA26MMA_64x128x16_F32F16F16_SSILNSO_5MajorE1ELSQ_1ELNSO_7ScaleInE1ELSR_1EEEEEENS4_6LayoutINS5_IJNSA_ILi2EEESB_SB_EEENS5_IJSB_NSA_ILi0EEESX_EEEEENS5_IJNS4_10UnderscoreES10_S10_EEEEENS4_23SM90_TMA_LOAD_MULTICASTENS4_14ComposedLayoutINS4_7SwizzleILi3ELi4ELi3EEENS4_18smem_ptr_flag_bitsILi16EEENSU_INS5_IJSH_NSA_ILi8EEEEEENS5_IJSB_SH_EEEEEEEvNS4_8identityENS4_13SM90_TMA_LOADES1D_vS1E_EENS_8epilogue10collective6detail29Sm90TmaWarpSpecializedAdapterINS1I_15DefaultEpilogueISJ_NS5_IJlSB_lEEES1M_NS1H_6thread17LinearCombinationISJ_Li1EffLNS1N_9ScaleType4KindE0ELNS_15FloatRoundStyleE2ESJ_EENS1_15EpilogueDefaultEEEEEvvEEEEvNT_6ParamsE)
	.align		4
        /*000c*/ 	.word	index@(__assertfail)
	.align		4
        /*0010*/ 	.word	0x00000000
	.align		4
        /*0014*/ 	.word	0xfffffffe
	.align		4
        /*0018*/ 	.word	0x00000000
	.align		4
        /*001c*/ 	.word	0xfffffffd
	.align		4
        /*0020*/ 	.word	0x00000000
	.align		4
        /*0024*/ 	.word	0xfffffffc


//--------------------- .nv.constant4             --------------------------
	.section	.nv.constant4,"a",@progbits
	.align	8
	.align		8
.nv.constant4:
        /*0000*/ 	.dword	__assertfail
	.align		8
        /*0008*/ 	.dword	__unnamed_1
	.align		8
        /*0010*/ 	.dword	_ZN40_INTERNAL_1a192b91_4_k_cu_7f04bb76_254374cuda3std3__45__cpo5beginE
	.align		8
        /*0018*/ 	.dword	_ZN40_INTERNAL_1a192b91_4_k_cu_7f04bb76_254374cuda3std3__45__cpo3endE
	.align		8
        /*0020*/ 	.dword	_ZN40_INTERNAL_1a192b91_4_k_cu_7f04bb76_254374cuda3std3__45__cpo6cbeginE
	.align		8
        /*0028*/ 	.dword	_ZN40_INTERNAL_1a192b91_4_k_cu_7f04bb76_254374cuda3std3__45__cpo4cendE
	.align		8
        /*0030*/ 	.dword	_ZN40_INTERNAL_1a192b91_4_k_cu_7f04bb76_254374cuda3std3__442_GLOBAL__N__1a192b91_4_k_cu_7f04bb76_254376ignoreE
	.align		8
        /*0038*/ 	.dword	_ZN40_INTERNAL_1a192b91_4_k_cu_7f04bb76_254374cuda3std3__419piecewise_constructE
	.align		8
        /*0040*/ 	.dword	_ZN40_INTERNAL_1a192b91_4_k_cu_7f04bb76_254374cuda3std3__48in_placeE
	.align		8
        /*0048*/ 	.dword	_ZN40_INTERNAL_1a192b91_4_k_cu_7f04bb76_254374cuda3std6ranges3__45__cpo4swapE
	.align		8
        /*0050*/ 	.dword	_ZN40_INTERNAL_1a192b91_4_k_cu_7f04bb76_254374cuda3std6ranges3__45__cpo9iter_moveE
	.align		8
        /*0058*/ 	.dword	_ZN40_INTERNAL_1a192b91_4_k_cu_7f04bb76_254374cute7productE
	.align		8
        /*0060*/ 	.dword	_ZN40_INTERNAL_1a192b91_4_k_cu_7f04bb76_254374cute1_E
	.align		8
        /*0068*/ 	.dword	$str$22
	.align		8
        /*0070*/ 	.dword	$str$23


//--------------------- .text._ZN7cutlass13device_kernelINS_4gemm6kernel13GemmUniversalIN4cute5tupleIJiiiiEEENS1_10collective13CollectiveMmaINS1_34MainloopSm90TmaGmmaWarpSpecializedILi6ENS5_IJNS4_1CILi1EEENSA_ILi4EEESB_EEENS1_35KernelTmaWarpSpecializedCooperativeEEENS5_IJNSA_ILi128EEESG_NSA_ILi64EEEEEENS_6half_tENS5_IJSB_llEEESJ_SK_NS4_8TiledMMAINS4_8MMA_AtomIJNS4_4SM904GMMA26MMA_64x128x16_F32F16F16_SSILNSO_5MajorE1ELSQ_1ELNSO_7ScaleInE1ELSR_1EEEEEENS4_6LayoutINS5_IJNSA_ILi2EEESB_SB_EEENS5_IJSB_NSA_ILi0EEESX_EEEEENS5_IJNS4_10UnderscoreES10_S10_EEEEENS4_23SM90_TMA_LOAD_MULTICASTENS4_14ComposedLayoutINS4_7SwizzleILi3ELi4ELi3EEENS4_18smem_ptr_flag_bitsILi16EEENSU_INS5_IJSH_NSA_ILi8EEEEEENS5_IJSB_SH_EEEEEEEvNS4_8identityENS4_13SM90_TMA_LOADES1D_vS1E_EENS_8epilogue10collective6detail29Sm90TmaWarpSpecializedAdapterINS1I_15DefaultEpilogueISJ_NS5_IJlSB_lEEES1M_NS1H_6thread17LinearCombinationISJ_Li1EffLNS1N_9ScaleType4KindE0ELNS_15FloatRoundStyleE2ESJ_EENS1_15EpilogueDefaultEEEEEvvEEEEvNT_6ParamsE --------------------------
	.section	.text._ZN7cutlass13device_kernelINS_4gemm6kernel13GemmUniversalIN4cute5tupleIJiiiiEEENS1_10collective13CollectiveMmaINS1_34MainloopSm90TmaGmmaWarpSpecializedILi6ENS5_IJNS4_1CILi1EEENSA_ILi4EEESB_EEENS1_35KernelTmaWarpSpecializedCooperativeEEENS5_IJNSA_ILi128EEESG_NSA_ILi64EEEEEENS_6half_tENS5_IJSB_llEEESJ_SK_NS4_8TiledMMAINS4_8MMA_AtomIJNS4_4SM904GMMA26MMA_64x128x16_F32F16F16_SSILNSO_5MajorE1ELSQ_1ELNSO_7ScaleInE1ELSR_1EEEEEENS4_6LayoutINS5_IJNSA_ILi2EEESB_SB_EEENS5_IJSB_NSA_ILi0EEESX_EEEEENS5_IJNS4_10UnderscoreES10_S10_EEEEENS4_23SM90_TMA_LOAD_MULTICASTENS4_14ComposedLayoutINS4_7SwizzleILi3ELi4ELi3EEENS4_18smem_ptr_flag_bitsILi16EEENSU_INS5_IJSH_NSA_ILi8EEEEEENS5_IJSB_SH_EEEEEEEvNS4_8identityENS4_13SM90_TMA_LOADES1D_vS1E_EENS_8epilogue10collective6detail29Sm90TmaWarpSpecializedAdapterINS1I_15DefaultEpilogueISJ_NS5_IJlSB_lEEES1M_NS1H_6thread17LinearCombinationISJ_Li1EffLNS1N_9ScaleType4KindE0ELNS_15FloatRoundStyleE2ESJ_EENS1_15EpilogueDefaultEEEEEvvEEEEvNT_6ParamsE,"ax",@progbits
	.align	128
.text._ZN7cutlass13device_kernelINS_4gemm6kernel13GemmUniversalIN4cute5tupleIJiiiiEEENS1_10collective13CollectiveMmaINS1_34MainloopSm90TmaGmmaWarpSpecializedILi6ENS5_IJNS4_1CILi1EEENSA_ILi4EEESB_EEENS1_35KernelTmaWarpSpecializedCooperativeEEENS5_IJNSA_ILi128EEESG_NSA_ILi64EEEEEENS_6half_tENS5_IJSB_llEEESJ_SK_NS4_8TiledMMAINS4_8MMA_AtomIJNS4_4SM904GMMA26MMA_64x128x16_F32F16F16_SSILNSO_5MajorE1ELSQ_1ELNSO_7ScaleInE1ELSR_1EEEEEENS4_6LayoutINS5_IJNSA_ILi2EEESB_SB_EEENS5_IJSB_NSA_ILi0EEESX_EEEEENS5_IJNS4_10UnderscoreES10_S10_EEEEENS4_23SM90_TMA_LOAD_MULTICASTENS4_14ComposedLayoutINS4_7SwizzleILi3ELi4ELi3EEENS4_18smem_ptr_flag_bitsILi16EEENSU_INS5_IJSH_NSA_ILi8EEEEEENS5_IJSB_SH_EEEEEEEvNS4_8identityENS4_13SM90_TMA_LOADES1D_vS1E_EENS_8epilogue10collective6detail29Sm90TmaWarpSpecializedAdapterINS1I_15DefaultEpilogueISJ_NS5_IJlSB_lEEES1M_NS1H_6thread17LinearCombinationISJ_Li1EffLNS1N_9ScaleType4KindE0ELNS_15FloatRoundStyleE2ESJ_EENS1_15EpilogueDefaultEEEEEvvEEEEvNT_6ParamsE:
        .type           _ZN7cutlass13device_kernelINS_4gemm6kernel13GemmUniversalIN4cute5tupleIJiiiiEEENS1_10collective13CollectiveMmaINS1_34MainloopSm90TmaGmmaWarpSpecializedILi6ENS5_IJNS4_1CILi1EEENSA_ILi4EEESB_EEENS1_35KernelTmaWarpSpecializedCooperativeEEENS5_IJNSA_ILi128EEESG_NSA_ILi64EEEEEENS_6half_tENS5_IJSB_llEEESJ_SK_NS4_8TiledMMAINS4_8MMA_AtomIJNS4_4SM904GMMA26MMA_64x128x16_F32F16F16_SSILNSO_5MajorE1ELSQ_1ELNSO_7ScaleInE1ELSR_1EEEEEENS4_6LayoutINS5_IJNSA_ILi2EEESB_SB_EEENS5_IJSB_NSA_ILi0EEESX_EEEEENS5_IJNS4_10UnderscoreES10_S10_EEEEENS4_23SM90_TMA_LOAD_MULTICASTENS4_14ComposedLayoutINS4_7SwizzleILi3ELi4ELi3EEENS4_18smem_ptr_flag_bitsILi16EEENSU_INS5_IJSH_NSA_ILi8EEEEEENS5_IJSB_SH_EEEEEEEvNS4_8identityENS4_13SM90_TMA_LOADES1D_vS1E_EENS_8epilogue10collective6detail29Sm90TmaWarpSpecializedAdapterINS1I_15DefaultEpilogueISJ_NS5_IJlSB_lEEES1M_NS1H_6thread17LinearCombinationISJ_Li1EffLNS1N_9ScaleType4KindE0ELNS_15FloatRoundStyleE2ESJ_EENS1_15EpilogueDefaultEEEEEvvEEEEvNT_6ParamsE,@function
        .size           _ZN7cutlass13device_kernelINS_4gemm6kernel13GemmUniversalIN4cute5tupleIJiiiiEEENS1_10collective13CollectiveMmaINS1_34MainloopSm90TmaGmmaWarpSpecializedILi6ENS5_IJNS4_1CILi1EEENSA_ILi4EEESB_EEENS1_35KernelTmaWarpSpecializedCooperativeEEENS5_IJNSA_ILi128EEESG_NSA_ILi64EEEEEENS_6half_tENS5_IJSB_llEEESJ_SK_NS4_8TiledMMAINS4_8MMA_AtomIJNS4_4SM904GMMA26MMA_64x128x16_F32F16F16_SSILNSO_5MajorE1ELSQ_1ELNSO_7ScaleInE1ELSR_1EEEEEENS4_6LayoutINS5_IJNSA_ILi2EEESB_SB_EEENS5_IJSB_NSA_ILi0EEESX_EEEEENS5_IJNS4_10UnderscoreES10_S10_EEEEENS4_23SM90_TMA_LOAD_MULTICASTENS4_14ComposedLayoutINS4_7SwizzleILi3ELi4ELi3EEENS4_18smem_ptr_flag_bitsILi16EEENSU_INS5_IJSH_NSA_ILi8EEEEEENS5_IJSB_SH_EEEEEEEvNS4_8identityENS4_13SM90_TMA_LOADES1D_vS1E_EENS_8epilogue10collective6detail29Sm90TmaWarpSpecializedAdapterINS1I_15DefaultEpilogueISJ_NS5_IJlSB_lEEES1M_NS1H_6thread17LinearCombinationISJ_Li1EffLNS1N_9ScaleType4KindE0ELNS_15FloatRoundStyleE2ESJ_EENS1_15EpilogueDefaultEEEEEvvEEEEvNT_6ParamsE,(.L_x_201 - _ZN7cutlass13device_kernelINS_4gemm6kernel13GemmUniversalIN4cute5tupleIJiiiiEEENS1_10collective13CollectiveMmaINS1_34MainloopSm90TmaGmmaWarpSpecializedILi6ENS5_IJNS4_1CILi1EEENSA_ILi4EEESB_EEENS1_35KernelTmaWarpSpecializedCooperativeEEENS5_IJNSA_ILi128EEESG_NSA_ILi64EEEEEENS_6half_tENS5_IJSB_llEEESJ_SK_NS4_8TiledMMAINS4_8MMA_AtomIJNS4_4SM904GMMA26MMA_64x128x16_F32F16F16_SSILNSO_5MajorE1ELSQ_1ELNSO_7ScaleInE1ELSR_1EEEEEENS4_6LayoutINS5_IJNSA_ILi2EEESB_SB_EEENS5_IJSB_NSA_ILi0EEESX_EEEEENS5_IJNS4_10UnderscoreES10_S10_EEEEENS4_23SM90_TMA_LOAD_MULTICASTENS4_14ComposedLayoutINS4_7SwizzleILi3ELi4ELi3EEENS4_18smem_ptr_flag_bitsILi16EEENSU_INS5_IJSH_NSA_ILi8EEEEEENS5_IJSB_SH_EEEEEEEvNS4_8identityENS4_13SM90_TMA_LOADES1D_vS1E_EENS_8epilogue10collective6detail29Sm90TmaWarpSpecializedAdapterINS1I_15DefaultEpilogueISJ_NS5_IJlSB_lEEES1M_NS1H_6thread17LinearCombinationISJ_Li1EffLNS1N_9ScaleType4KindE0ELNS_15FloatRoundStyleE2ESJ_EENS1_15EpilogueDefaultEEEEEvvEEEEvNT_6ParamsE)
        .other          _ZN7cutlass13device_kernelINS_4gemm6kernel13GemmUniversalIN4cute5tupleIJiiiiEEENS1_10collective13CollectiveMmaINS1_34MainloopSm90TmaGmmaWarpSpecializedILi6ENS5_IJNS4_1CILi1EEENSA_ILi4EEESB_EEENS1_35KernelTmaWarpSpecializedCooperativeEEENS5_IJNSA_ILi128EEESG_NSA_ILi64EEEEEENS_6half_tENS5_IJSB_llEEESJ_SK_NS4_8TiledMMAINS4_8MMA_AtomIJNS4_4SM904GMMA26MMA_64x128x16_F32F16F16_SSILNSO_5MajorE1ELSQ_1ELNSO_7ScaleInE1ELSR_1EEEEEENS4_6LayoutINS5_IJNSA_ILi2EEESB_SB_EEENS5_IJSB_NSA_ILi0EEESX_EEEEENS5_IJNS4_10UnderscoreES10_S10_EEEEENS4_23SM90_TMA_LOAD_MULTICASTENS4_14ComposedLayoutINS4_7SwizzleILi3ELi4ELi3EEENS4_18smem_ptr_flag_bitsILi16EEENSU_INS5_IJSH_NSA_ILi8EEEEEENS5_IJSB_SH_EEEEEEEvNS4_8identityENS4_13SM90_TMA_LOADES1D_vS1E_EENS_8epilogue10collective6detail29Sm90TmaWarpSpecializedAdapterINS1I_15DefaultEpilogueISJ_NS5_IJlSB_lEEES1M_NS1H_6thread17LinearCombinationISJ_Li1EffLNS1N_9ScaleType4KindE0ELNS_15FloatRoundStyleE2ESJ_EENS1_15EpilogueDefaultEEEEEvvEEEEvNT_6ParamsE,@"STO_CUDA_ENTRY STV_DEFAULT"
_ZN7cutlass13device_kernelINS_4gemm6kernel13GemmUniversalIN4cute5tupleIJiiiiEEENS1_10collective13CollectiveMmaINS1_34MainloopSm90TmaGmmaWarpSpecializedILi6ENS5_IJNS4_1CILi1EEENSA_ILi4EEESB_EEENS1_35KernelTmaWarpSpecializedCooperativeEEENS5_IJNSA_ILi128EEESG_NSA_ILi64EEEEEENS_6half_tENS5_IJSB_llEEESJ_SK_NS4_8TiledMMAINS4_8MMA_AtomIJNS4_4SM904GMMA26MMA_64x128x16_F32F16F16_SSILNSO_5MajorE1ELSQ_1ELNSO_7ScaleInE1ELSR_1EEEEEENS4_6LayoutINS5_IJNSA_ILi2EEESB_SB_EEENS5_IJSB_NSA_ILi0EEESX_EEEEENS5_IJNS4_10UnderscoreES10_S10_EEEEENS4_23SM90_TMA_LOAD_MULTICASTENS4_14ComposedLayoutINS4_7SwizzleILi3ELi4ELi3EEENS4_18smem_ptr_flag_bitsILi16EEENSU_INS5_IJSH_NSA_ILi8EEEEEENS5_IJSB_SH_EEEEEEEvNS4_8identityENS4_13SM90_TMA_LOADES1D_vS1E_EENS_8epilogue10collective6detail29Sm90TmaWarpSpecializedAdapterINS1I_15DefaultEpilogueISJ_NS5_IJlSB_lEEES1M_NS1H_6thread17LinearCombinationISJ_Li1EffLNS1N_9ScaleType4KindE0ELNS_15FloatRoundStyleE2ESJ_EENS1_15EpilogueDefaultEEEEEvvEEEEvNT_6ParamsE:
[----:B------:R-:W0:Y:S01]  /*0000*/  LDC R1, c[0x0][0x28] ;  /* 0x00000a00ff017b82 */ /* 0x000e220000000800 */
[----:B------:R-:W1:Y:S01]  /*0010*/  S2R R94, SR_TID.X ;  /* 0x00000000005e7919 */ /* 0x000e620000002100 */
[----:B------:R-:W-:Y:S01]  /*0020*/  ELECT P0, URZ, PT ;  /* 0x00000000003f782f */ /* 0x000fe20003800000 */
[----:B------:R-:W-:Y:S01]  /*0030*/  BSSY B0, `(.L_x_0) ;  /* 0x000000f000007945 */ /* 0x000fe20003800000 */
[--C-:B-1----:R-:W-:Y:S02]  /*0040*/  SHF.R.U32.HI R0, RZ, 0x5, R94.reuse ;  /* 0x00000005ff007819 */ /* 0x102fe4000001165e */
[----:B------:R-:W-:-:S03]  /*0050*/  SHF.R.U32.HI R14, RZ, 0x7, R94 ;  /* 0x00000007ff0e7819 */ /* 0x000fc6000001165e */
[----:B------:R-:W1:Y:S04]  /*0060*/  SHFL.IDX PT, R3, R0, RZ, 0x1f ;  /* 0x00001fff00037589 */ /* 0x000e6800000e0000 */
[----:B------:R2:W3:Y:S01]  /*0070*/  SHFL.IDX PT, R2, R14, RZ, 0x1f ;  /* 0x00001fff0e027589 */ /* 0x0004e200000e0000 */
[----:B-1----:R-:W-:-:S13]  /*0080*/  ISETP.NE.OR P0, PT, R3, RZ, !P0 ;  /* 0x000000ff0300720c */ /* 0x002fda0004705670 */
[----:B0-23--:R-:W-:Y:S05]  /*0090*/  @P0 BRA `(.L_x_1) ;  /* 0x0000000000200947 */ /* 0x00dfea0003800000 */
[----:B------:R-:W-:Y:S02]  /*00a0*/  ULDC.64 UR4, c[0x0][0x198] ;  /* 0x0000660000047ab9 */ /* 0x000fe40000000a00 */
[----:B------:R-:W-:Y:S02]  /*00b0*/  UIADD3 UR6, UP0, UR4, 0xf0, URZ ;  /* 0x000000f004067890 */ /* 0x000fe4000ff1e03f */
[----:B------:R-:W-:Y:S02]  /*00c0*/  UIADD3 UR4, UP1, UR4, 0x1f0, URZ ;  /* 0x000001f004047890 */ /* 0x000fe4000ff3e03f */
[----:B------:R-:W-:Y:S02]  /*00d0*/  UIADD3.X UR7, URZ, UR5, URZ, UP0, !UPT ;  /* 0x000000053f077290 */ /* 0x000fe400087fe43f */
[----:B------:R-:W-:-:S07]  /*00e0*/  UIADD3.X UR5, URZ, UR5, URZ, UP1, !UPT ;  /* 0x000000053f057290 */ /* 0x000fce0008ffe43f */
[----:B------:R0:W-:Y:S02]  /*00f0*/  UTMACCTL.PF [UR6] ;  /* 0x00000000060079b9 */ /* 0x0001e40008040000 */
[----:B------:R0:W-:Y:S02]  /*0100*/  UTMACCTL.PF [UR4] ;  /* 0x00000000040079b9 */ /* 0x0001e40008040000 */
[----:B0-----:R-:W-:Y:S01]  /*0110*/  NOP ;  /* 0x0000000000007918 */ /* 0x001fe20000000000 */
.L_x_1:
[----:B------:R-:W-:Y:S05]  /*0120*/  BSYNC B0 ;  /* 0x0000000000007941 */ /* 0x000fea0003800000 */
.L_x_0:
[----:B------:R-:W0:Y:S02]  /*0130*/  SHFL.IDX PT, R5, R0, RZ, 0x1f ;  /* 0x00001fff00057589 */ /* 0x000e2400000e0000 */
[----:B0-----:R-:W-:-:S13]  /*0140*/  ISETP.NE.AND P0, PT, R5, RZ, PT ;  /* 0x000000ff0500720c */ /* 0x001fda0003f05270 */
[----:B------:R-:W-:Y:S05]  /*0150*/  @P0 BRA `(.L_x_2) ;  /* 0x0000000000680947 */ /* 0x000fea0003800000 */
[----:B------:R-:W0:Y:S01]  /*0160*/  S2UR UR8, SR_CgaCtaId ;  /* 0x00000000000879c3 */ /* 0x000e220000008800 */
[----:B------:R-:W-:Y:S01]  /*0170*/  UMOV UR4, 0x400 ;  /* 0x0000040000047882 */ /* 0x000fe20000000000 */
[----:B------:R-:W-:Y:S01]  /*0180*/  UMOV UR5, 0x1 ;  /* 0x0000000100057882 */ /* 0x000fe20000000000 */
[----:B------:R-:W-:Y:S01]  /*0190*/  UMOV UR6, 0x8 ;  /* 0x0000000800067882 */ /* 0x000fe20000000000 */
[----:B------:R-:W-:Y:S01]  /*01a0*/  ELECT P0, URZ, PT ;  /* 0x00000000003f782f */ /* 0x000fe20003800000 */
[----:B------:R-:W-:-:S04]  /*01b0*/  UIADD3 UR6, -UR6, 0x100000, URZ ;  /* 0x0010000006067890 */ /* 0x000fc8000fffe13f */
[----:B------:R-:W-:Y:S02]  /*01c0*/  USHF.L.U32 UR7, UR6, 0xb, URZ ;  /* 0x0000000b06077899 */ /* 0x000fe4000800063f */
[----:B------:R-:W-:Y:S02]  /*01d0*/  USHF.L.U32 UR6, UR6, 0x1, URZ ;  /* 0x0000000106067899 */ /* 0x000fe4000800063f */
[----:B0-----:R-:W-:Y:S02]  /*01e0*/  ULEA UR8, UR8, UR4, 0x18 ;  /* 0x0000000408087291 */ /* 0x001fe4000f8ec03f */
[----:B------:R-:W-:-:S04]  /*01f0*/  UIADD3 UR4, -UR5, 0x100000, URZ ;  /* 0x0010000005047890 */ /* 0x000fc8000fffe13f */
[----:B------:R-:W-:Y:S02]  /*0200*/  USHF.L.U32 UR5, UR4, 0xb, URZ ;  /* 0x0000000b04057899 */ /* 0x000fe4000800063f */
[----:B------:R-:W-:Y:S01]  /*0210*/  USHF.L.U32 UR4, UR4, 0x1, URZ ;  /* 0x0000000104047899 */ /* 0x000fe2000800063f */
[----:B------:R-:W0:Y:S11]  /*0220*/  FENCE.VIEW.ASYNC.S ;  /* 0x00000000000073c6 */ /* 0x000e360000000000 */
[----:B0-----:R0:W1:Y:S01]  /*0230*/  SYNCS.EXCH.64 URZ, [UR8], UR4 ;  /* 0x00000004083f75b2 */ /* 0x0010620008000100 */
[----:B------:R0:W2:Y:S01]  /*0240*/  SYNCS.EXCH.64 URZ, [UR8+0x30], UR6 ;  /* 0x00003006083f75b2 */ /* 0x0000a20008000100 */
[----:B------:R0:W3:Y:S01]  /*0250*/  SYNCS.EXCH.64 URZ, [UR8+0x8], UR4 ;  /* 0x00000804083f75b2 */ /* 0x0000e20008000100 */
[----:B------:R0:W4:Y:S01]  /*0260*/  SYNCS.EXCH.64 URZ, [UR8+0x38], UR6 ;  /* 0x00003806083f75b2 */ /* 0x0001220008000100 */
[----:B------:R0:W0:Y:S01]  /*0270*/  SYNCS.EXCH.64 URZ, [UR8+0x10], UR4 ;  /* 0x00001004083f75b2 */ /* 0x0000220008000100 */
[----:B------:R0:W0:Y:S01]  /*0280*/  SYNCS.EXCH.64 URZ, [UR8+0x40], UR6 ;  /* 0x00004006083f75b2 */ /* 0x0000220008000100 */
[----:B------:R0:W0:Y:S01]  /*0290*/  SYNCS.EXCH.64 URZ, [UR8+0x18], UR4 ;  /* 0x00001804083f75b2 */ /* 0x0000220008000100 */
[----:B------:R0:W0:Y:S01]  /*02a0*/  SYNCS.EXCH.64 URZ, [UR8+0x48], UR6 ;  /* 0x00004806083f75b2 */ /* 0x0000220008000100 */
[----:B------:R0:W0:Y:S01]  /*02b0*/  SYNCS.EXCH.64 URZ, [UR8+0x20], UR4 ;  /* 0x00002004083f75b2 */ /* 0x0000220008000100 */
[----:B------:R0:W0:Y:S01]  /*02c0*/  SYNCS.EXCH.64 URZ, [UR8+0x50], UR6 ;  /* 0x00005006083f75b2 */ /* 0x0000220008000100 */
[----:B------:R0:W0:Y:S01]  /*02d0*/  SYNCS.EXCH.64 URZ, [UR8+0x28], UR4 ;  /* 0x00002804083f75b2 */ /* 0x0000220008000100 */
[----:B------:R0:W0:Y:S01]  /*02e0*/  SYNCS.EXCH.64 URZ, [UR8+0x58], UR6 ;  /* 0x00005806083f75b2 */ /* 0x0000220008000100 */
[----:B------:R-:W-:Y:S01]  /*02f0*/  NOP ;  /* 0x0000000000007918 */ /* 0x000fe20000000000 */
.L_x_2:
[----:B------:R-:W5:Y:S01]  /*0300*/  SHFL.IDX PT, R0, R0, RZ, 0x1f ;  /* 0x00001fff00007589 */ /* 0x000f6200000e0000 */
[----:B------:R-:W-:Y:S01]  /*0310*/  SHF.R.S32.HI R7, RZ, 0x1f, R94 ;  /* 0x0000001fff077819 */ /* 0x000fe2000001145e */
[----:B0-----:R-:W0:Y:S01]  /*0320*/  S2UR UR8, SR_CTAID.X ;  /* 0x00000000000879c3 */ /* 0x001e220000002500 */
[----:B------:R-:W-:Y:S01]  /*0330*/  ELECT P0, URZ, PT ;  /* 0x00000000003f782f */ /* 0x000fe20003800000 */
[----:B------:R-:W1:Y:S01]  /*0340*/  S2R R4, SR_CTAID.Y ;  /* 0x0000000000047919 */ /* 0x000e620000002600 */
[----:B------:R-:W-:Y:S01]  /*0350*/  LEA.HI R7, R7, R94, RZ, 0x7 ;  /* 0x0000005e07077211 */ /* 0x000fe200078f38ff */
[----:B------:R-:W-:Y:S01]  /*0360*/  ULDC UR4, c[0x0][0x154] ;  /* 0x0000550000047ab9 */ /* 0x000fe20000000800 */
[----:B------:R-:W-:Y:S01]  /*0370*/  SHF.R.S32.HI R8, RZ, 0x1f, R5 ;  /* 0x0000001fff087819 */ /* 0x000fe20000011405 */
[----:B------:R-:W-:Y:S01]  /*0380*/  NOP ;  /* 0x0000000000007918 */ /* 0x000fe20000000000 */
[----:B------:R-:W-:Y:S01]  /*0390*/  LOP3.LUT R7, R7, 0xffffff80, RZ, 0xc0, !PT ;  /* 0xffffff8007077812 */ /* 0x000fe200078ec0ff */
[----:B------:R-:W2:Y:S01]  /*03a0*/  LDC R13, c[0x0][0x140] ;  /* 0x00005000ff0d7b82 */ /* 0x000ea20000000800 */
[----:B------:R-:W-:Y:S01]  /*03b0*/  LEA.HI R8, R8, R5, RZ, 0x2 ;  /* 0x0000000508087211 */ /* 0x000fe200078f10ff */
[----:B------:R-:W-:-:S02]  /*03c0*/  NOP ;  /* 0x0000000000007918 */ /* 0x000fc40000000000 */
[----:B------:R-:W-:Y:S01]  /*03d0*/  IMAD.IADD R6, R94, 0x1, -R7 ;  /* 0x000000015e067824 */ /* 0x000fe200078e0a07 */
[----:B------:R-:W-:-:S03]  /*03e0*/  LOP3.LUT R10, R8, 0x3ffffffc, RZ, 0xc0, !PT ;  /* 0x3ffffffc080a7812 */ /* 0x000fc600078ec0ff */
[----:B------:R-:W3:Y:S01]  /*03f0*/  LDC R11, c[0x0][0x144] ;  /* 0x00005100ff0b7b82 */ /* 0x000ee20000000800 */
[----:B------:R-:W-:Y:S02]  /*0400*/  SHF.R.S32.HI R7, RZ, 0x1f, R6 ;  /* 0x0000001fff077819 */ /* 0x000fe40000011406 */
[----:B------:R-:W-:Y:S02]  /*0410*/  LOP3.LUT P2, RZ, R6, 0x7, RZ, 0xc0, !PT ;  /* 0x0000000706ff7812 */ /* 0x000fe4000784c0ff */
[----:B------:R-:W-:Y:S02]  /*0420*/  LEA.HI R7, R7, R6, RZ, 0x3 ;  /* 0x0000000607077211 */ /* 0x000fe400078f18ff */
[----:B-----5:R-:W-:Y:S02]  /*0430*/  ISETP.NE.OR P0, PT, R0, RZ, !P0 ;  /* 0x000000ff0000720c */ /* 0x020fe40004705670 */
[--C-:B------:R-:W-:Y:S02]  /*0440*/  SHF.R.S32.HI R0, RZ, 0x3, R7.reuse ;  /* 0x00000003ff007819 */ /* 0x100fe40000011407 */
[----:B------:R-:W-:-:S04]  /*0450*/  SHF.R.S32.HI R7, RZ, 0x1f, R7 ;  /* 0x0000001fff077819 */ /* 0x000fc80000011407 */
[----:B------:R-:W-:Y:S02]  /*0460*/  LEA.HI R7, R7, R0, RZ, 0x2 ;  /* 0x0000000007077211 */ /* 0x000fe400078f10ff */
[----:B--2---:R-:W-:Y:S02]  /*0470*/  ISETP.EQ.U32.AND P3, PT, R13, 0x1, PT ;  /* 0x000000010d00780c */ /* 0x004fe40003f62070 */
[----:B-1----:R-:W-:Y:S01]  /*0480*/  I2FP.F32.U32 R9, R4 ;  /* 0x0000000400097245 */ /* 0x002fe20000201000 */
[----:B------:R-:W-:Y:S01]  /*0490*/  VOTEU.ALL UP0, P0 ;  /* 0x00000000003f7886 */ /* 0x000fe20000000000 */
[----:B------:R-:W-:Y:S01]  /*04a0*/  LOP3.LUT R7, R7, 0xfffffffc, RZ, 0xc0, !PT ;  /* 0xfffffffc07077812 */ /* 0x000fe200078ec0ff */
[----:B------:R-:W-:Y:S02]  /*04b0*/  VOTEU.ALL UP1, P0 ;  /* 0x00000000003f7886 */ /* 0x000fe40000020000 */
[----:B------:R-:W-:Y:S01]  /*04c0*/  FMUL R12, R9, UR4 ;  /* 0x00000004090c7c20 */ /* 0x000fe20008400000 */
[----:B------:R-:W-:Y:S01]  /*04d0*/  IMAD.IADD R9, R5, 0x1, -R10 ;  /* 0x0000000105097824 */ /* 0x000fe200078e0a0a */
[----:B0-----:R-:W-:Y:S01]  /*04e0*/  I2FP.F32.U32 R10, UR8 ;  /* 0x00000008000a7c45 */ /* 0x001fe20008201000 */
[----:B------:R-:W-:Y:S01]  /*04f0*/  IMAD.IADD R8, R0, 0x1, -R7 ;  /* 0x0000000100087824 */ /* 0x000fe200078e0a07 */
[----:B------:R-:W0:Y:S01]  /*0500*/  @!UP0 S2UR UR7, SR_CgaCtaId ;  /* 0x00000000000789c3 */ /* 0x000e220000008800 */
[----:B------:R-:W-:Y:S01]  /*0510*/  ULDC UR4, c[0x0][0x150] ;  /* 0x0000540000047ab9 */ /* 0x000fe20000000800 */
[----:B------:R-:W1:Y:S01]  /*0520*/  F2I.U32.TRUNC.NTZ R12, R12 ;  /* 0x0000000c000c7305 */ /* 0x000e62000020f000 */
[----:B------:R-:W-:Y:S01]  /*0530*/  FMUL R10, R10, UR4 ;  /* 0x000000040a0a7c20 */ /* 0x000fe20008400000 */
[----:B------:R-:W-:Y:S01]  /*0540*/  SHF.R.S32.HI R0, RZ, 0x1f, R3 ;  /* 0x0000001fff007819 */ /* 0x000fe20000011403 */
[----:B------:R-:W-:Y:S01]  /*0550*/  IMAD R8, R9, 0x4, R8 ;  /* 0x0000000409087824 */ /* 0x000fe200078e0208 */
[----:B------:R-:W-:Y:S01]  /*0560*/  UMOV UR4, 0x20 ;  /* 0x0000002000047882 */ /* 0x000fe20000000000 */
[----:B------:R-:W-:Y:S01]  /*0570*/  @!UP0 UMOV UR6, 0x400 ;  /* 0x0000040000068882 */ /* 0x000fe20000000000 */
[----:B------:R-:W2:Y:S01]  /*0580*/  LDC R7, c[0x0][0x148] ;  /* 0x00005200ff077b82 */ /* 0x000ea20000000800 */
[----:B------:R-:W-:Y:S01]  /*0590*/  LEA.HI R0, R0, R3, RZ, 0x2 ;  /* 0x0000000300007211 */ /* 0x000fe200078f10ff */
[----:B------:R-:W5:Y:S01]  /*05a0*/  F2I.U32.TRUNC.NTZ R10, R10 ;  /* 0x0000000a000a7305 */ /* 0x000f62000020f000 */
[----:B------:R-:W-:Y:S01]  /*05b0*/  IMAD.SHL.U32 R19, R8, 0x4, RZ ;  /* 0x0000000408137824 */ /* 0x000fe200078e00ff */
[----:B------:R-:W-:-:S04]  /*05c0*/  @!UP0 UIADD3 UR4, -UR4, 0x100000, URZ ;  /* 0x0010000004048890 */ /* 0x000fc8000fffe13f */
[----:B------:R-:W-:Y:S02]  /*05d0*/  @!UP0 USHF.L.U32 UR5, UR4, 0xb, URZ ;  /* 0x0000000b04058899 */ /* 0x000fe4000800063f */
[----:B------:R-:W-:Y:S01]  /*05e0*/  @!UP0 USHF.L.U32 UR4, UR4, 0x1, URZ ;  /* 0x0000000104048899 */ /* 0x000fe2000800063f */
[----:B------:R-:W-:Y:S02]  /*05f0*/  LOP3.LUT R0, R0, 0xfffffffc, RZ, 0xc0, !PT ;  /* 0xfffffffc00007812 */ /* 0x000fe400078ec0ff */
[----:B------:R-:W-:Y:S01]  /*0600*/  LOP3.LUT R19, R8, 0xc, R19, 0x78, !PT ;  /* 0x0000000c08137812 */ /* 0x000fe200078e7813 */
[----:B-1----:R-:W-:Y:S02]  /*0610*/  IMAD.MOV R21, RZ, RZ, -R12 ;  /* 0x000000ffff157224 */ /* 0x002fe400078e0a0c */
[----:B------:R-:W-:Y:S01]  /*0620*/  IMAD.IADD R3, R3, 0x1, -R0 ;  /* 0x0000000103037824 */ /* 0x000fe200078e0a00 */
[----:B0-----:R-:W-:Y:S01]  /*0630*/  @!UP0 ULEA UR6, UR7, UR6, 0x18 ;  /* 0x0000000607068291 */ /* 0x001fe2000f8ec03f */
[----:B-----5:R-:W-:-:S03]  /*0640*/  IMAD.MOV R10, RZ, RZ, -R10 ;  /* 0x000000ffff0a7224 */ /* 0x020fc600078e0a0a */
[----:B------:R-:W-:Y:S01]  /*0650*/  ISETP.NE.AND P1, PT, R3, 0x3, PT ;  /* 0x000000030300780c */ /* 0x000fe20003f25270 */
[----:B------:R-:W-:Y:S01]  /*0660*/  VOTEU.ALL UP0, P0 ;  /* 0x00000000003f7886 */ /* 0x000fe20000000000 */
[----:B------:R-:W-:Y:S01]  /*0670*/  ISETP.LT.U32.AND P0, PT, R19, 0x4, !P2 ;  /* 0x000000041300780c */ /* 0x000fe20005701070 */
[----:B---3--:R-:W-:Y:S01]  /*0680*/  IMAD R6, R11, R10, UR8 ;  /* 0x000000080b067e24 */ /* 0x008fe2000f8e020a */
[----:B------:R-:W-:Y:S01]  /*0690*/  ISETP.EQ.OR P1, PT, R3, RZ, !P1 ;  /* 0x000000ff0300720c */ /* 0x000fe20004f22670 */
[C---:B------:R-:W-:Y:S01]  /*06a0*/  VIADD R10, R2.reuse, 0xffffffff ;  /* 0xffffffff020a7836 */ /* 0x040fe20000000000 */
[C---:B------:R-:W-:Y:S01]  /*06b0*/  ISETP.NE.AND P2, PT, R2.reuse, RZ, PT ;  /* 0x000000ff0200720c */ /* 0x040fe20003f45270 */
[----:B--2---:R-:W-:Y:S01]  /*06c0*/  IMAD R0, R7, R21, R4 ;  /* 0x0000001507007224 */ /* 0x004fe200078e0204 */
[----:B------:R-:W-:Y:S01]  /*06d0*/  ISETP.EQ.AND P1, PT, R2, RZ, P1 ;  /* 0x000000ff0200720c */ /* 0x000fe20000f22270 */
[----:B------:R-:W0:Y:S02]  /*06e0*/  FENCE.VIEW.ASYNC.S ;  /* 0x00000000000073c6 */ /* 0x000e240000000000 */
[----:B0-----:R0:W1:Y:S01]  /*06f0*/  @!UP0 SYNCS.EXCH.64 URZ, [UR6+0x70], UR4 ;  /* 0x00007004063f85b2 */ /* 0x0010620008000100 */
[----:B------:R-:W-:-:S02]  /*0700*/  ISETP.GE.U32.AND P5, PT, R10, 0x2, PT ;  /* 0x000000020a00780c */ /* 0x000fc40003fa6070 */
[----:B------:R-:W-:Y:S02]  /*0710*/  ISETP.NE.AND P4, PT, R0, R19, PT ;  /* 0x000000130000720c */ /* 0x000fe40003f85270 */
[----:B------:R-:W-:Y:S02]  /*0720*/  SEL R18, RZ, 0x1, !P1 ;  /* 0x00000001ff127807 */ /* 0x000fe40004800000 */
[----:B------:R-:W-:Y:S02]  /*0730*/  ISETP.EQ.OR P4, PT, R6, RZ, !P4 ;  /* 0x000000ff0600720c */ /* 0x000fe40006782670 */
[----:B------:R-:W-:Y:S02]  /*0740*/  LOP3.LUT R0, R94, 0x7f, RZ, 0xc0, !PT ;  /* 0x0000007f5e007812 */ /* 0x000fe400078ec0ff */
[----:B------:R-:W-:Y:S02]  /*0750*/  PLOP3.LUT P0, PT, P0, P4, PT, 0x80, 0x0 ;  /* 0x000000000000781c */ /* 0x000fe40000709070 */
[----:B------:R-:W-:-:S02]  /*0760*/  SEL R18, R18, 0x2, P5 ;  /* 0x0000000212127807 */ /* 0x000fc40002800000 */
[----:B------:R-:W-:Y:S01]  /*0770*/  P2R R102, PR, RZ, 0x1 ;  /* 0x00000001ff667803 */ /* 0x000fe20000000000 */
[----:B------:R0:W2:Y:S01]  /*0780*/  @!UP1 SYNCS.EXCH.64 URZ, [UR6+0x78], UR4 ;  /* 0x00007804063f95b2 */ /* 0x0000a20008000100 */
[----:B------:R-:W-:Y:S01]  /*0790*/  NOP ;  /* 0x0000000000007918 */ /* 0x000fe20000000000 */
[----:B------:R-:W-:Y:S06]  /*07a0*/  @!P3 BRA `(.L_x_3) ;  /* 0x000000000008b947 */ /* 0x000fec0003800000 */
[----:B-12-4-:R-:W-:Y:S01]  /*07b0*/  UCGABAR_ARV ;  /* 0x00000000000079c7 */ /* 0x016fe20008000000 */
[----:B------:R-:W-:Y:S05]  /*07c0*/  BRA `(.L_x_4) ;  /* 0x0000000000047947 */ /* 0x000fea0003800000 */
.L_x_3:
[----:B-12-4-:R-:W-:Y:S01]  /*07d0*/  NOP ;  /* 0x0000000000007918 */ /* 0x016fe20000000000 */
.L_x_4:
[----:B------:R-:W1:Y:S01]  /*07e0*/  LDC R2, c[0x0][0x65c] ;  /* 0x00019700ff027b82 */ /* 0x000e620000000800 */
[----:B------:R-:W-:Y:S02]  /*07f0*/  IMAD.U32 R8, RZ, RZ, UR8 ;  /* 0x00000008ff087e24 */ /* 0x000fe4000f8e00ff */
[----:B------:R-:W-:Y:S01]  /*0800*/  IMAD.MOV.U32 R9, RZ, RZ, RZ ;  /* 0x000000ffff097224 */ /* 0x000fe200078e00ff */
[----:B-1----:R-:W-:-:S04]  /*0810*/  ISETP.NE.AND P1, PT, R2, 0x1, PT ;  /* 0x000000010200780c */ /* 0x002fc80003f25270 */
[----:B------:R-:W-:-:S09]  /*0820*/  P2R R5, PR, RZ, 0x2 ;  /* 0x00000002ff057803 */ /* 0x000fd20000000000 */
[----:B------:R-:W1:Y:S01]  /*0830*/  @P1 LDC R17, c[0x0][0x10] ;  /* 0x00000400ff111b82 */ /* 0x000e620000000800 */
[----:B------:R-:W-:Y:S02]  /*0840*/  @P1 IMAD.MOV.U32 R5, RZ, RZ, RZ ;  /* 0x000000ffff051224 */ /* 0x000fe400078e00ff */
[----:B------:R-:W-:-:S05]  /*0850*/  @P1 IMAD.MOV.U32 R13, RZ, RZ, RZ ;  /* 0x000000ffff0d1224 */ /* 0x000fca00078e00ff */
[----:B------:R-:W2:Y:S01]  /*0860*/  @!P1 LDC R11, c[0x0][0xc] ;  /* 0x00000300ff0b9b82 */ /* 0x000ea20000000800 */
[----:B0-----:R-:W-:Y:S01]  /*0870*/  ULDC UR4, c[0x0][0xc] ;  /* 0x0000030000047ab9 */ /* 0x001fe20000000800 */
[----:B------:R-:W-:Y:S01]  /*0880*/  ULDC UR5, c[0x0][0x10] ;  /* 0x0000040000057ab9 */ /* 0x000fe20000000800 */
[----:B------:R-:W-:Y:S01]  /*0890*/  ULDC UR6, c[0x0][0x14] ;  /* 0x0000050000067ab9 */ /* 0x000fe20000000800 */
[----:B------:R-:W-:-:S04]  /*08a0*/  UIMAD.WIDE.U32 UR4, UR4, UR5, URZ ;  /* 0x00000005040472a5 */ /* 0x000fc8000f8e003f */
[----:B------:R-:W-:Y:S02]  /*08b0*/  UIMAD.WIDE.U32 UR38, UR4, UR6, URZ ;  /* 0x00000006042672a5 */ /* 0x000fe4000f8e003f */
[----:B------:R-:W-:-:S04]  /*08c0*/  UIMAD UR41, UR5, UR6, URZ ;  /* 0x00000006052972a4 */ /* 0x000fc8000f8e023f */
[----:B------:R-:W-:Y:S01]  /*08d0*/  UIADD3 UR41, UR39, UR41, URZ ;  /* 0x0000002927297290 */ /* 0x000fe2000fffe03f */
[----:B-1----:R-:W-:-:S04]  /*08e0*/  @P1 IMAD.WIDE.U32 R16, R17, UR8, R4 ;  /* 0x0000000811101c25 */ /* 0x002fc8000f8e0004 */
[----:B------:R-:W-:Y:S02]  /*08f0*/  @P1 IMAD.IADD R17, R17, 0x1, R13 ;  /* 0x0000000111111824 */ /* 0x000fe400078e020d */
[----:B--2---:R-:W-:-:S04]  /*0900*/  @!P1 IMAD.WIDE.U32 R8, R4, R11, R8 ;  /* 0x0000000b04089225 */ /* 0x004fc800078e0008 */
[----:B------:R-:W-:Y:S02]  /*0910*/  @!P1 IMAD.MOV.U32 R16, RZ, RZ, R8 ;  /* 0x000000ffff109224 */ /* 0x000fe400078e0008 */
[----:B------:R-:W-:Y:S01]  /*0920*/  @!P1 IMAD.MOV.U32 R17, RZ, RZ, R9 ;  /* 0x000000ffff119224 */ /* 0x000fe200078e0009 */
[----:B------:R-:W-:Y:S06]  /*0930*/  @!P3 BRA `(.L_x_5) ;  /* 0x00000000000cb947 */ /* 0x000fec0003800000 */
[----:B------:R-:W-:Y:S01]  /*0940*/  UCGABAR_WAIT ;  /* 0x0000000000007dc7 */ /* 0x000fe20008000000 */
[----:B------:R-:W-:Y:S01]  /*0950*/  CCTL.IVALL ;  /* 0x00000000ff00798f */ /* 0x000fe20002000000 */
[----:B------:R-:W-:Y:S05]  /*0960*/  BRA `(.L_x_6) ;  /* 0x0000000000047947 */ /* 0x000fea0003800000 */
.L_x_5:
[----:B------:R-:W-:Y:S06]  /*0970*/  BAR.SYNC.DEFER_BLOCKING 0x0 ;  /* 0x0000000000007b1d */ /* 0x000fec0000010000 */
.L_x_6:
[----:B------:R-:W-:Y:S05]  /*0980*/  @!P2 BRA `(.L_x_7) ;  /* 0x0000005c008ca947 */ /* 0x000fea0003800000 */
[----:B------:R-:W-:-:S13]  /*0990*/  ISETP.GT.U32.AND P0, PT, R10, 0x1, PT ;  /* 0x000000010a00780c */ /* 0x000fda0003f04070 */
[----:B------:R-:W-:Y:S05]  /*09a0*/  @P0 EXIT ;  /* 0x000000000000094d */ /* 0x000fea0003800000 */
[----:B------:R-:W-:Y:S01]  /*09b0*/  ULDC.64 UR4, c[0x0][0x650] ;  /* 0x0001940000047ab9 */ /* 0x000fe20000000a00 */
[----:B------:R-:W-:Y:S01]  /*09c0*/  PRMT R3, RZ, 0x7610, R3 ;  /* 0x00007610ff037816 */ /* 0x000fe20000000003 */
[----:B------:R-:W-:Y:S01]  /*09d0*/  IMAD.MOV.U32 R101, RZ, RZ, -0x1 ;  /* 0xffffffffff657424 */ /* 0x000fe200078e00ff */
[----:B------:R-:W-:Y:S01]  /*09e0*/  ISETP.GE.U32.AND P0, PT, R16, UR4, PT ;  /* 0x0000000410007c0c */ /* 0x000fe2000bf06070 */
[----:B------:R-:W-:Y:S02]  /*09f0*/  IMAD.MOV.U32 R100, RZ, RZ, -0x1 ;  /* 0xffffffffff647424 */ /* 0x000fe400078e00ff */
[----:B------:R-:W-:Y:S01]  /*0a00*/  IMAD.MOV.U32 R99, RZ, RZ, -0x1 ;  /* 0xffffffffff637424 */ /* 0x000fe200078e00ff */
[----:B------:R-:W-:-:S13]  /*0a10*/  ISETP.GE.U32.AND.EX P0, PT, R17, UR5, PT, P0 ;  /* 0x0000000511007c0c */ /* 0x000fda000bf06100 */
[----:B------:R-:W-:Y:S05]  /*0a20*/  @P0 BRA `(.L_x_8) ;  /* 0x0000000400280947 */ /* 0x000fea0003800000 */
[----:B------:R-:W0:Y:S01]  /*0a30*/  LDC.64 R22, c[0x0][0x628] ;  /* 0x00018a00ff167b82 */ /* 0x000e220000000a00 */
[----:B------:R-:W-:Y:S02]  /*0a40*/  IMAD.MOV.U32 R8, RZ, RZ, R16 ;  /* 0x000000ffff087224 */ /* 0x000fe400078e0010 */
[----:B------:R-:W-:-:S05]  /*0a50*/  IMAD.MOV.U32 R9, RZ, RZ, R17 ;  /* 0x000000ffff097224 */ /* 0x000fca00078e0011 */
[----:B------:R-:W1:Y:S08]  /*0a60*/  LDC R20, c[0x0][0x630] ;  /* 0x00018c00ff147b82 */ /* 0x000e700000000800 */
[----:B------:R-:W2:Y:S01]  /*0a70*/  LDC.64 R24, c[0x0][0x620] ;  /* 0x00018800ff187b82 */ /* 0x000ea20000000a00 */
[----:B0-----:R-:W-:-:S04]  /*0a80*/  ISETP.NE.U32.AND P0, PT, R22, RZ, PT ;  /* 0x000000ff1600720c */ /* 0x001fc80003f05070 */
[----:B------:R-:W-:-:S13]  /*0a90*/  ISETP.NE.AND.EX P0, PT, R23, RZ, PT, P0 ;  /* 0x000000ff1700720c */ /* 0x000fda0003f05300 */
[----:B-12---:R-:W-:Y:S05]  /*0aa0*/  @!P0 BRA `(.L_x_9) ;  /* 0x0000000000288947 */ /* 0x006fea0003800000 */
[----:B------:R-:W0:Y:S02]  /*0ab0*/  LDC R3, c[0x0][0x634] ;  /* 0x00018d00ff037b82 */ /* 0x000e240000000800 */
[----:B0-----:R-:W-:-:S05]  /*0ac0*/  IADD3 R3, P0, R16, R3, RZ ;  /* 0x0000000310037210 */ /* 0x001fca0007f1e0ff */
[----:B------:R-:W-:-:S04]  /*0ad0*/  IMAD.X R15, RZ, RZ, R17, P0 ;  /* 0x000000ffff0f7224 */ /* 0x000fc800000e0611 */
[----:B------:R-:W-:-:S04]  /*0ae0*/  IMAD.WIDE.U32 R8, R15, R22, RZ ;  /* 0x000000160f087225 */ /* 0x000fc800078e00ff */
[----:B------:R-:W-:-:S04]  /*0af0*/  IMAD.WIDE.U32 R10, P0, R3, R23, R8 ;  /* 0x00000017030a7225 */ /* 0x000fc80007800008 */
[----:B------:R-:W-:-:S04]  /*0b00*/  IMAD.WIDE.U32 R8, R3, R22, RZ ;  /* 0x0000001603087225 */ /* 0x000fc800078e00ff */
[----:B------:R-:W-:Y:S01]  /*0b10*/  IMAD.X R13, RZ, RZ, RZ, P0 ;  /* 0x000000ffff0d7224 */ /* 0x000fe200000e06ff */
[----:B------:R-:W-:Y:S01]  /*0b20*/  IADD3 RZ, P0, R9, R10, RZ ;  /* 0x0000000a09ff7210 */ /* 0x000fe20007f1e0ff */
[----:B------:R-:W-:-:S04]  /*0b30*/  IMAD.MOV.U32 R12, RZ, RZ, R11 ;  /* 0x000000ffff0c7224 */ /* 0x000fc800078e000b */
[----:B------:R-:W-:-:S08]  /*0b40*/  IMAD.WIDE.U32.X R8, R15, R23, R12, P0 ;  /* 0x000000170f087225 */ /* 0x000fd000000e040c */
.L_x_9:
[----:B------:R-:W0:Y:S01]  /*0b50*/  LDC.64 R28, c[0x0][0x640] ;  /* 0x00019000ff1c7b82 */ /* 0x000e220000000a00 */
[-CC-:B------:R-:W-:Y:S01]  /*0b60*/  SHF.R.U64 R99, R8, R20.reuse, R9.reuse ;  /* 0x0000001408637219 */ /* 0x180fe20000001209 */
[----:B------:R-:W-:Y:S01]  /*0b70*/  IMAD R27, R7, R21, R4 ;  /* 0x00000015071b7224 */ /* 0x000fe200078e0204 */
[----:B------:R-:W-:Y:S01]  /*0b80*/  SHF.R.U32.HI R3, RZ, R20, R9 ;  /* 0x00000014ff037219 */ /* 0x000fe20000011609 */
[----:B------:R-:W-:Y:S01]  /*0b90*/  IMAD.MOV.U32 R21, RZ, RZ, 0x1 ;  /* 0x00000001ff157424 */ /* 0x000fe200078e00ff */
[----:B------:R-:W-:-:S03]  /*0ba0*/  IADD3 R5, P0, RZ, -R99, RZ ;  /* 0x80000063ff057210 */ /* 0x000fc60007f1e0ff */
[----:B------:R-:W1:Y:S02]  /*0bb0*/  LDC R22, c[0x0][0x618] ;  /* 0x00018600ff167b82 */ /* 0x000e640000000800 */
[----:B------:R-:W-:Y:S02]  /*0bc0*/  IMAD.X R3, RZ, RZ, ~R3, P0 ;  /* 0x000000ffff037224 */ /* 0x000fe400000e0e03 */
[----:B------:R-:W-:-:S04]  /*0bd0*/  IMAD.WIDE.U32 R8, R5, R24, R16 ;  /* 0x0000001805087225 */ /* 0x000fc800078e0010 */
[----:B------:R-:W2:Y:S01]  /*0be0*/  LDC R20, c[0x0][0x608] ;  /* 0x00018200ff147b82 */ /* 0x000ea20000000800 */
[----:B------:R-:W-:Y:S02]  /*0bf0*/  IMAD R10, R3, R24, RZ ;  /* 0x00000018030a7224 */ /* 0x000fe400078e02ff */
[----:B------:R-:W-:Y:S02]  /*0c00*/  IMAD.MOV.U32 R3, RZ, RZ, -0x1 ;  /* 0xffffffffff037424 */ /* 0x000fe400078e00ff */
[----:B------:R-:W-:-:S03]  /*0c10*/  IMAD R5, R5, R25, R10 ;  /* 0x0000001905057224 */ /* 0x000fc600078e020a */
[----:B------:R-:W3:Y:S01]  /*0c20*/  LDC R26, c[0x0][0x658] ;  /* 0x00019600ff1a7b82 */ /* 0x000ee20000000800 */
[----:B------:R-:W-:Y:S01]  /*0c30*/  IMAD.IADD R5, R9, 0x1, R5 ;  /* 0x0000000109057824 */ /* 0x000fe200078e0205 */
[----:B0-----:R-:W-:-:S04]  /*0c40*/  ISETP.NE.U32.AND P0, PT, R28, RZ, PT ;  /* 0x000000ff1c00720c */ /* 0x001fc80003f05070 */
[----:B------:R-:W-:Y:S02]  /*0c50*/  ISETP.NE.AND.EX P0, PT, R29, RZ, PT, P0 ;  /* 0x000000ff1d00720c */ /* 0x000fe40003f05300 */
[----:B------:R-:W0:Y:S01]  /*0c60*/  LDC R24, c[0x0][0x600] ;  /* 0x00018000ff187b82 */ /* 0x000e220000000800 */
[-CC-:B-1----:R-:W-:Y:S02]  /*0c70*/  SHF.R.U64 R12, R8, R22.reuse, R5.reuse ;  /* 0x00000016080c7219 */ /* 0x182fe40000001205 */
[----:B------:R-:W-:-:S05]  /*0c80*/  SHF.R.U32.HI R5, RZ, R22, R5 ;  /* 0x00000016ff057219 */ /* 0x000fca0000011605 */
[----:B------:R-:W1:Y:S01]  /*0c90*/  LDC R15, c[0x0][0x648] ;  /* 0x00019200ff0f7b82 */ /* 0x000e620000000800 */
[-CC-:B--2---:R-:W-:Y:S02]  /*0ca0*/  SHF.R.U64 R22, R12, R20.reuse, R5.reuse ;  /* 0x000000140c167219 */ /* 0x184fe40000001205 */
[----:B------:R-:W-:-:S05]  /*0cb0*/  SHF.R.U32.HI R5, RZ, R20, R5 ;  /* 0x00000014ff057219 */ /* 0x000fca0000011605 */
[----:B------:R-:W2:Y:S01]  /*0cc0*/  LDC R23, c[0x0][0x638] ;  /* 0x00018e00ff177b82 */ /* 0x000ea20000000800 */
[-CC-:B---3--:R-:W-:Y:S02]  /*0cd0*/  SHF.R.U64 R20, R22, R26.reuse, R5.reuse ;  /* 0x0000001a16147219 */ /* 0x188fe40000001205 */
[-C--:B------:R-:W-:Y:S02]  /*0ce0*/  SHF.L.U32 R3, R3, R26.reuse, RZ ;  /* 0x0000001a03037219 */ /* 0x080fe400000006ff */
[----:B------:R-:W-:Y:S01]  /*0cf0*/  SHF.R.U32.HI R5, RZ, R26, R5 ;  /* 0x0000001aff057219 */ /* 0x000fe20000011605 */
[----:B------:R-:W-:Y:S01]  /*0d00*/  IMAD.MOV.U32 R4, RZ, RZ, R20 ;  /* 0x000000ffff047224 */ /* 0x000fe200078e0014 */
[----:B------:R-:W-:Y:S01]  /*0d10*/  LOP3.LUT R7, RZ, R3, RZ, 0x33, !PT ;  /* 0x00000003ff077212 */ /* 0x000fe200078e33ff */
[----:B------:R-:W3:Y:S01]  /*0d20*/  LDC R25, c[0x0][0x610] ;  /* 0x00018400ff197b82 */ /* 0x000ee20000000800 */
[----:B------:R-:W-:Y:S05]  /*0d30*/  @!P0 BRA `(.L_x_10) ;  /* 0x0000000000288947 */ /* 0x000fea0003800000 */
[----:B------:R-:W4:Y:S02]  /*0d40*/  LDC R3, c[0x0][0x64c] ;  /* 0x00019300ff037b82 */ /* 0x000f240000000800 */
[----:B----4-:R-:W-:-:S05]  /*0d50*/  IADD3 R3, P0, R20, R3, RZ ;  /* 0x0000000314037210 */ /* 0x010fca0007f1e0ff */
        /* <DEDUP_REMOVED lines=8> */
.L_x_10:
[----:B-1----:R-:W-:Y:S02]  /*0de0*/  SHF.R.U64 R5, R4, R15, R5 ;  /* 0x0000000f04057219 */ /* 0x002fe40000001205 */
[----:B------:R-:W-:Y:S01]  /*0df0*/  LOP3.LUT R4, R22, R7, RZ, 0xc0, !PT ;  /* 0x0000000716047212 */ /* 0x000fe200078ec0ff */
[----:B0-----:R-:W-:Y:S01]  /*0e00*/  VIADD R7, R24, 0xffffffff ;  /* 0xffffffff18077836 */ /* 0x001fe20000000000 */
[----:B------:R-:W-:Y:S01]  /*0e10*/  SHF.L.U32 R3, R21, R26, RZ ;  /* 0x0000001a15037219 */ /* 0x000fe200000006ff */
[----:B------:R-:W-:Y:S01]  /*0e20*/  IMAD.MOV R8, RZ, RZ, -R5 ;  /* 0x000000ffff087224 */ /* 0x000fe200078e0a05 */
[----:B------:R-:W-:Y:S02]  /*0e30*/  SEL R6, R6, R27, !P1 ;  /* 0x0000001b06067207 */ /* 0x000fe40004800000 */
[----:B------:R-:W-:Y:S01]  /*0e40*/  LOP3.LUT R7, R12, R7, RZ, 0xc0, !PT ;  /* 0x000000070c077212 */ /* 0x000fe200078ec0ff */
[----:B------:R-:W-:Y:S02]  /*0e50*/  IMAD R5, R3, R5, R4 ;  /* 0x0000000503057224 */ /* 0x000fe400078e0204 */
[----:B--2---:R-:W-:-:S02]  /*0e60*/  IMAD R3, R8, R23, R20 ;  /* 0x0000001708037224 */ /* 0x004fc400078e0214 */
[----:B---3--:R-:W-:Y:S02]  /*0e70*/  IMAD R6, R5, R25, R6 ;  /* 0x0000001905067224 */ /* 0x008fe400078e0206 */
[----:B------:R-:W-:Y:S02]  /*0e80*/  IMAD R101, R3, R24, R7 ;  /* 0x0000001803657224 */ /* 0x000fe400078e0207 */
[----:B------:R-:W-:-:S03]  /*0e90*/  IMAD.MOV.U32 R4, RZ, RZ, 0x1 ;  /* 0x00000001ff047424 */ /* 0x000fc600078e00ff */
[----:B------:R-:W-:Y:S02]  /*0ea0*/  SEL R100, R101, R6, !P1 ;  /* 0x0000000665647207 */ /* 0x000fe40004800000 */
[----:B------:R-:W-:Y:S02]  /*0eb0*/  PRMT R3, R4, 0x7610, R3 ;  /* 0x0000761004037816 */ /* 0x000fe40000000003 */
[----:B------:R-:W-:-:S07]  /*0ec0*/  SEL R101, R6, R101, !P1 ;  /* 0x0000006506657207 */ /* 0x000fce0004800000 */
.L_x_8:
[----:B------:R-:W-:-:S08]  /*0ed0*/  NOP ;  /* 0x0000000000007918 */ /* 0x000fd00000000000 */
[----:B------:R-:W0:Y:S02]  /*0ee0*/  USETMAXREG.TRY_ALLOC.CTAPOOL UP0, 0xe8 ;  /* 0x000000e8000079c8 */ /* 0x000e240008000600 */
[----:B0-----:R-:W-:-:S13]  /*0ef0*/  PLOP3.LUT P0, PT, PT, PT, UP0, 0x80, 0x0 ;  /* 0x000000000000781c */ /* 0x001fda0003f0f008 */
[----:B------:R-:W-:Y:S05]  /*0f00*/  @!P0 BRA `(.L_x_8) ;  /* 0xfffffffc00f08947 */ /* 0x000fea000383ffff */
[----:B------:R-:W-:Y:S01]  /*0f10*/  ULDC.64 UR4, c[0x0][0x598] ;  /* 0x0001660000047ab9 */ /* 0x000fe20000000a00 */
[----:B------:R-:W-:Y:S01]  /*0f20*/  ULDC.64 UR36, c[0x0][0x208] ;  /* 0x0000820000247ab9 */ /* 0x000fe20000000a00 */
[----:B------:R-:W-:-:S04]  /*0f30*/  ISETP.NE.U32.AND P0, PT, RZ, UR4, PT ;  /* 0x00000004ff007c0c */ /* 0x000fc8000bf05070 */
[----:B------:R-:W-:-:S13]  /*0f40*/  ISETP.NE.AND.EX P0, PT, RZ, UR5, PT, P0 ;  /* 0x00000005ff007c0c */ /* 0x000fda000bf05300 */
[----:B------:R-:W-:Y:S05]  /*0f50*/  @!P0 BRA `(.L_x_11) ;  /* 0x00000000001c8947 */ /* 0x000fea0003800000 */
[----:B------:R-:W0:Y:S02]  /*0f60*/  LDC.64 R4, c[0x0][0x598] ;  /* 0x00016600ff047b82 */ /* 0x000e240000000a00 */
[----:B0-----:R-:W2:Y:S02]  /*0f70*/  LDG.E.64 R4, desc[UR36][R4.64] ;  /* 0x0000002404047981 */ /* 0x001ea4000c1e1b00 */
[----:B--2---:R-:W-:-:S04]  /*0f80*/  ISETP.NE.U32.AND P0, PT, R4, RZ, PT ;  /* 0x000000ff0400720c */ /* 0x004fc80003f05070 */
[----:B------:R-:W-:-:S13]  /*0f90*/  ISETP.NE.AND.EX P0, PT, R5, RZ, PT, P0 ;  /* 0x000000ff0500720c */ /* 0x000fda0003f05300 */
[----:B------:R-:W-:Y:S05]  /*0fa0*/  @!P0 BRA `(.L_x_11) ;  /* 0x0000000000088947 */ /* 0x000fea0003800000 */
[----:B------:R0:W5:Y:S01]  /*0fb0*/  LD.E R88, desc[UR36][R4.64] ;  /* 0x0000002404587980 */ /* 0x000162000c101900 */
[----:B------:R-:W-:Y:S05]  /*0fc0*/  BRA `(.L_x_12) ;  /* 0x0000000000247947 */ /* 0x000fea0003800000 */
.L_x_11:
[----:B------:R-:W-:Y:S02]  /*0fd0*/  ULDC.64 UR4, c[0x0][0x588] ;  /* 0x0001620000047ab9 */ /* 0x000fe40000000a00 */
[----:B------:R-:W-:-:S04]  /*0fe0*/  ISETP.NE.U32.AND P0, PT, RZ, UR4, PT ;  /* 0x00000004ff007c0c */ /* 0x000fc8000bf05070 */
[----:B------:R-:W-:-:S13]  /*0ff0*/  ISETP.NE.AND.EX P0, PT, RZ, UR5, PT, P0 ;  /* 0x00000005ff007c0c */ /* 0x000fda000bf05300 */
[----:B------:R-:W-:Y:S05]  /*1000*/  @!P0 BRA `(.L_x_13) ;  /* 0x00000000000c8947 */ /* 0x000fea0003800000 */
[----:B------:R-:W0:Y:S02]  /*1010*/  LDC.64 R88, c[0x0][0x588] ;  /* 0x00016200ff587b82 */ /* 0x000e240000000a00 */
[----:B0-----:R1:W5:Y:S01]  /*1020*/  LDG.E R88, desc[UR36][R88.64] ;  /* 0x0000002458587981 */ /* 0x001362000c1e1900 */
[----:B------:R-:W-:Y:S05]  /*1030*/  BRA `(.L_x_12) ;  /* 0x0000000000087947 */ /* 0x000fea0003800000 */
.L_x_13:
[----:B------:R-:W-:Y:S02]  /*1040*/  ULDC UR4, c[0x0][0x580] ;  /* 0x0001600000047ab9 */ /* 0x000fe40000000800 */
[----:B------:R-:W-:-:S07]  /*1050*/  IMAD.U32 R88, RZ, RZ, UR4 ;  /* 0x00000004ff587e24 */ /* 0x000fce000f8e00ff */
.L_x_12:
[----:B------:R-:W-:Y:S02]  /*1060*/  ULDC.64 UR4, c[0x0][0x5a0] ;  /* 0x0001680000047ab9 */ /* 0x000fe40000000a00 */
[----:B------:R-:W-:-:S04]  /*1070*/  ISETP.NE.U32.AND P0, PT, RZ, UR4, PT ;  /* 0x00000004ff007c0c */ /* 0x000fc8000bf05070 */
[----:B------:R-:W-:-:S13]  /*1080*/  ISETP.NE.AND.EX P0, PT, RZ, UR5, PT, P0 ;  /* 0x00000005ff007c0c */ /* 0x000fda000bf05300 */
[----:B------:R-:W-:Y:S05]  /*1090*/  @!P0 BRA `(.L_x_14) ;  /* 0x00000000001c8947 */ /* 0x000fea0003800000 */
[----:B0-----:R-:W0:Y:S02]  /*10a0*/  LDC.64 R4, c[0x0][0x5a0] ;  /* 0x00016800ff047b82 */ /* 0x001e240000000a00 */
[----:B0-----:R-:W2:Y:S02]  /*10b0*/  LDG.E.64 R4, desc[UR36][R4.64] ;  /* 0x0000002404047981 */ /* 0x001ea4000c1e1b00 */
[----:B--2---:R-:W-:-:S04]  /*10c0*/  ISETP.NE.U32.AND P0, PT, R4, RZ, PT ;  /* 0x000000ff0400720c */ /* 0x004fc80003f05070 */
[----:B------:R-:W-:-:S13]  /*10d0*/  ISETP.NE.AND.EX P0, PT, R5, RZ, PT, P0 ;  /* 0x000000ff0500720c */ /* 0x000fda0003f05300 */
[----:B------:R-:W-:Y:S05]  /*10e0*/  @!P0 BRA `(.L_x_14) ;  /* 0x0000000000088947 */ /* 0x000fea0003800000 */
[----:B-1----:R0:W5:Y:S01]  /*10f0*/  LD.E R89, desc[UR36][R4.64] ;  /* 0x0000002404597980 */ /* 0x002162000c101900 */
[----:B------:R-:W-:Y:S05]  /*1100*/  BRA `(.L_x_15) ;  /* 0x0000000000247947 */ /* 0x000fea0003800000 */
.L_x_14:
[----:B------:R-:W-:Y:S02]  /*1110*/  ULDC.64 UR4, c[0x0][0x590] ;  /* 0x0001640000047ab9 */ /* 0x000fe40000000a00 */
[----:B------:R-:W-:-:S04]  /*1120*/  ISETP.NE.U32.AND P0, PT, RZ, UR4, PT ;  /* 0x00000004ff007c0c */ /* 0x000fc8000bf05070 */
[----:B------:R-:W-:-:S13]  /*1130*/  ISETP.NE.AND.EX P0, PT, RZ, UR5, PT, P0 ;  /* 0x00000005ff007c0c */ /* 0x000fda000bf05300 */
[----:B------:R-:W-:Y:S05]  /*1140*/  @!P0 BRA `(.L_x_16) ;  /* 0x00000000000c8947 */ /* 0x000fea0003800000 */
[----:B0-----:R-:W1:Y:S02]  /*1150*/  LDC.64 R4, c[0x0][0x590] ;  /* 0x00016400ff047b82 */ /* 0x001e640000000a00 */
[----:B-1----:R1:W5:Y:S01]  /*1160*/  LDG.E R89, desc[UR36][R4.64] ;  /* 0x0000002404597981 */ /* 0x002362000c1e1900 */
[----:B------:R-:W-:Y:S05]  /*1170*/  BRA `(.L_x_15) ;  /* 0x0000000000087947 */ /* 0x000fea0003800000 */
.L_x_16:
[----:B------:R-:W-:Y:S02]  /*1180*/  ULDC UR4, c[0x0][0x584] ;  /* 0x0001610000047ab9 */ /* 0x000fe40000000800 */
[----:B-1----:R-:W-:-:S07]  /*1190*/  IMAD.U32 R89, RZ, RZ, UR4 ;  /* 0x00000004ff597e24 */ /* 0x002fce000f8e00ff */
.L_x_15:
[----:B------:R-:W-:-:S13]  /*11a0*/  LOP3.LUT P0, RZ, R3, 0xff, RZ, 0xc0, !PT ;  /* 0x000000ff03ff7812 */ /* 0x000fda000780c0ff */
[----:B------:R-:W-:Y:S05]  /*11b0*/  @!P0 EXIT ;  /* 0x000000000000894d */ /* 0x000fea0003800000 */
[----:B------:R-:W2:Y:S01]  /*11c0*/  LDC R92, c[0x0][0x658] ;  /* 0x00019600ff5c7b82 */ /* 0x000ea20000000800 */
[----:B------:R-:W-:Y:S01]  /*11d0*/  ULDC.64 UR6, c[0x0][0x288] ;  /* 0x0000a20000067ab9 */ /* 0x000fe20000000a00 */
[----:B------:R-:W-:Y:S01]  /*11e0*/  LOP3.LUT R14, R14, 0x1, RZ, 0xc0, !PT ;  /* 0x000000010e0e7812 */ /* 0x000fe200078ec0ff */
[----:B------:R-:W-:Y:S01]  /*11f0*/  UIADD3 UR4, UR7, 0x3f, URZ ;  /* 0x0000003f07047890 */ /* 0x000fe2000fffe03f */
[----:B------:R-:W-:Y:S01]  /*1200*/  SHF.R.U32.HI R3, RZ, 0x2, R94 ;  /* 0x00000002ff037819 */ /* 0x000fe2000001165e */
[----:B01----:R-:W-:Y:S01]  /*1210*/  IMAD.MOV.U32 R5, RZ, RZ, -0x1 ;  /* 0xffffffffff057424 */ /* 0x003fe200078e00ff */
[----:B------:R-:W-:Y:S01]  /*1220*/  SHF.R.U32.HI R0, RZ, 0x1, R0 ;  /* 0x00000001ff007819 */ /* 0x000fe20000011600 */
[----:B------:R-:W-:Y:S01]  /*1230*/  USHF.R.S32.HI UR5, URZ, 0x1f, UR4 ;  /* 0x0000001f3f057899 */ /* 0x000fe20008011404 */
[----:B------:R-:W0:Y:S01]  /*1240*/  LDC.64 R90, c[0x0][0x5c8] ;  /* 0x00017200ff5a7b82 */ /* 0x000e220000000a00 */
[----:B------:R-:W-:Y:S01]  /*1250*/  IMAD.SHL.U32 R22, R14, 0x40, RZ ;  /* 0x000000400e167824 */ /* 0x000fe200078e00ff */
[----:B------:R-:W-:Y:S01]  /*1260*/  LOP3.LUT R3, R3, 0x7, RZ, 0xc0, !PT ;  /* 0x0000000703037812 */ /* 0x000fe200078ec0ff */
[----:B------:R-:W-:Y:S01]  /*1270*/  ULEA.HI UR5, UR5, UR4, URZ, 0x6 ;  /* 0x0000000405057291 */ /* 0x000fe2000f8f303f */
[----:B------:R-:W-:Y:S01]  /*1280*/  LOP3.LUT R0, R0, 0x30, RZ, 0xc0, !PT ;  /* 0x0000003000007812 */ /* 0x000fe200078ec0ff */
[----:B------:R-:W-:Y:S01]  /*1290*/  IMAD.MOV.U32 R7, RZ, RZ, 0x1 ;  /* 0x00000001ff077424 */ /* 0x000fe200078e00ff */
[--C-:B------:R-:W-:Y:S01]  /*12a0*/  LOP3.LUT R22, R22, 0x40, R3.reuse, 0xe2, !PT ;  /* 0x0000004016167812 */ /* 0x100fe200078ee203 */
[----:B------:R-:W-:Y:S01]  /*12b0*/  USHF.R.S32.HI UR43, URZ, 0x6, UR5 ;  /* 0x000000063f2b7899 */ /* 0x000fe20008011405 */
[----:B------:R-:W1:Y:S01]  /*12c0*/  LDC R96, c[0x0][0x600] ;  /* 0x00018000ff607b82 */ /* 0x000e620000000800 */
[----:B------:R-:W-:Y:S01]  /*12d0*/  IADD3 R3, RZ, -R0, -R3 ;  /* 0x80000000ff037210 */ /* 0x000fe20007ffe803 */
[----:B------:R-:W-:Y:S01]  /*12e0*/  IMAD.U32 R4, RZ, RZ, UR6 ;  /* 0x00000006ff047e24 */ /* 0x000fe2000f8e00ff */
[C---:B------:R-:W-:Y:S01]  /*12f0*/  LOP3.LUT R93, R94.reuse, 0x3, RZ, 0xc0, !PT ;  /* 0x000000035e5d7812 */ /* 0x040fe200078ec0ff */
[----:B------:R-:W-:Y:S01]  /*1300*/  UISETP.LT.AND UP0, UPT, UR43, 0x1, UPT ;  /* 0x000000012b00788c */ /* 0x000fe2000bf01270 */
[----:B------:R-:W-:Y:S01]  /*1310*/  LOP3.LUT R95, R94, 0x80, RZ, 0xc0, !PT ;  /* 0x000000805e5f7812 */ /* 0x000fe200078ec0ff */
[----:B------:R-:W-:Y:S01]  /*1320*/  IMAD R3, R14, -0x40, R3 ;  /* 0xffffffc00e037824 */ /* 0x000fe200078e0203 */
[----:B------:R-:W-:Y:S01]  /*1330*/  ULDC UR4, c[0x0][0x284] ;  /* 0x0000a10000047ab9 */ /* 0x000fe20000000800 */
[----:B--2---:R-:W-:Y:S01]  /*1340*/  SHF.L.U32 R5, R5, R92, RZ ;  /* 0x0000005c05057219 */ /* 0x004fe200000006ff */
[----:B------:R-:W-:Y:S01]  /*1350*/  USEL UR44, UR43, 0x1, UP0 ;  /* 0x000000012b2c7887 */ /* 0x000fe20008000000 */
[----:B------:R-:W-:Y:S01]  /*1360*/  IMAD R93, R93, -0x2, R4 ;  /* 0xfffffffe5d5d7824 */ /* 0x000fe200078e0204 */
[----:B------:R-:W-:Y:S01]  /*1370*/  LOP3.LUT R22, R22, R0, RZ, 0xfc, !PT ;  /* 0x0000000016167212 */ /* 0x000fe200078efcff */
[----:B------:R-:W-:Y:S01]  /*1380*/  IMAD.SHL.U32 R94, R94, 0x2, RZ ;  /* 0x000000025e5e7824 */ /* 0x000fe200078e00ff */
[----:B------:R-:W-:Y:S01]  /*1390*/  SHF.L.U32 R92, R7, R92, RZ ;  /* 0x0000005c075c7219 */ /* 0x000fe200000006ff */
[----:B------:R-:W-:Y:S01]  /*13a0*/  VIADD R98, R3, UR4 ;  /* 0x0000000403627c36 */ /* 0x000fe20008000000 */
[----:B------:R-:W-:Y:S01]  /*13b0*/  LOP3.LUT R103, R18, 0x1, RZ, 0xfc, !PT ;  /* 0x0000000112677812 */ /* 0x000fe200078efcff */
[----:B------:R-:W-:Y:S01]  /*13c0*/  IMAD.MOV.U32 R23, RZ, RZ, RZ ;  /* 0x000000ffff177224 */ /* 0x000fe200078e00ff */
[C---:B0-----:R-:W-:Y:S01]  /*13d0*/  SHF.L.U64.HI R91, R90.reuse, 0x3, R91 ;  /* 0x000000035a5b7819 */ /* 0x041fe2000001025b */
[----:B------:R-:W-:Y:S01]  /*13e0*/  IMAD.SHL.U32 R90, R90, 0x8, RZ ;  /* 0x000000085a5a7824 */ /* 0x000fe200078e00ff */
[----:B------:R-:W-:Y:S01]  /*13f0*/  SHF.R.U32.HI R95, RZ, 0x7, R95 ;  /* 0x00000007ff5f7819 */ /* 0x000fe2000001165f */
[----:B------:R-:W-:Y:S01]  /*1400*/  UIADD3 UR44, UR43, -UR44, URZ ;  /* 0x8000002c2b2c7290 */ /* 0x000fe2000fffe03f */
[----:B------:R-:W-:Y:S01]  /*1410*/  LOP3.LUT R97, RZ, R5, RZ, 0x33, !PT ;  /* 0x00000005ff617212 */ /* 0x000fe200078e33ff */
[----:B------:R-:W-:Y:S01]  /*1420*/  UMOV UR40, URZ ;  /* 0x0000003f00287c82 */ /* 0x000fe20008000000 */
[----:B------:R-:W-:Y:S01]  /*1430*/  UMOV UR42, URZ ;  /* 0x0000003f002a7c82 */ /* 0x000fe20008000000 */
[----:B-1----:R-:W-:-:S08]  /*1440*/  VIADD R96, R96, 0xffffffff ;  /* 0xffffffff60607836 */ /* 0x002fd00000000000 */
.L_x_162:
[----:B0-----:R-:W0:Y:S01]  /*1450*/  SHFL.IDX PT, R0, R95, RZ, 0x1f ;  /* 0x00001fff5f007589 */ /* 0x001e2200000e0000 */
[----:B-1----:R-:W1:Y:S01]  /*1460*/  S2UR UR7, SR_CgaCtaId ;  /* 0x00000000000779c3 */ /* 0x002e620000008800 */
[----:B------:R-:W-:Y:S01]  /*1470*/  UMOV UR6, 0x400 ;  /* 0x0000040000067882 */ /* 0x000fe20000000000 */
[----:B0-----:R-:W-:Y:S01]  /*1480*/  R2UR UR4, R0 ;  /* 0x00000000000472ca */ /* 0x001fe200000e0000 */
[----:B-1----:R-:W-:-:S12]  /*1490*/  ULEA UR6, UR7, UR6, 0x18 ;  /* 0x0000000607067291 */ /* 0x002fd8000f8ec03f */
[----:B------:R-:W-:-:S04]  /*14a0*/  ULEA.HI UR5, UR4, UR4, URZ, 0x1 ;  /* 0x0000000404057291 */ /* 0x000fc8000f8f083f */
[----:B------:R-:W-:-:S04]  /*14b0*/  ULOP3.LUT UR5, UR5, 0x7fffe, URZ, 0xc0, !UPT ;  /* 0x0007fffe05057892 */ /* 0x000fc8000f8ec03f */
[----:B------:R-:W-:-:S03]  /*14c0*/  UIADD3 UR5, UR4, -UR5, URZ ;  /* 0x8000000504057290 */ /* 0x000fc6000fffe03f */
[----:B------:R-:W-:Y:S01]  /*14d0*/  ULDC UR4, c[0x0][0x28c] ;  /* 0x0000a30000047ab9 */ /* 0x000fe20000000800 */
[----:B------:R-:W-:Y:S01]  /*14e0*/  ULEA UR5, UR5, UR6, 0xd ;  /* 0x0000000605057291 */ /* 0x000fe2000f8e683f */
[----:B------:R-:W-:-:S03]  /*14f0*/  ISETP.LT.AND P0, PT, RZ, UR4, PT ;  /* 0x00000004ff007c0c */ /* 0x000fc6000bf01270 */
[----:B------:R-:W-:-:S04]  /*1500*/  UIADD3 UR5, UR5, 0x180, URZ ;  /* 0x0000018005057890 */ /* 0x000fc8000fffe03f */
[----:B------:R-:W-:-:S04]  /*1510*/  USHF.R.U32.HI UR5, URZ, 0x4, UR5 ;  /* 0x000000043f057899 */ /* 0x000fc80008011605 */
[----:B------:R-:W-:Y:S02]  /*1520*/  ULOP3.LUT UR45, UR5, 0x3fff, URZ, 0xc0, !UPT ;  /* 0x00003fff052d7892 */ /* 0x000fe4000f8ec03f */
[----:B--2345:R-:W-:Y:S10]  /*1530*/  @P0 BRA `(.L_x_17) ;  /* 0x0000000000400947 */ /* 0x03cff40003800000 */
[----:B------:R-:W-:Y:S01]  /*1540*/  MOV R0, 0x0 ;  /* 0x0000000000007802 */ /* 0x000fe20000000f00 */
[----:B------:R-:W-:Y:S01]  /*1550*/  ULDC.64 UR4, c[0x4][0x68] ;  /* 0x01001a0000047ab9 */ /* 0x000fe20000000a00 */
[----:B------:R-:W-:Y:S01]  /*1560*/  ULDC.64 UR6, c[0x4][0x8] ;  /* 0x0100020000067ab9 */ /* 0x000fe20000000a00 */
[----:B------:R-:W-:Y:S01]  /*1570*/  IMAD.U32 R4, RZ, RZ, UR4 ;  /* 0x00000004ff047e24 */ /* 0x000fe2000f8e00ff */
[----:B------:R0:W1:Y:S01]  /*1580*/  LDC.64 R14, c[0x4][R0] ;  /* 0x01000000000e7b82 */ /* 0x0000620000000a00 */
[----:B------:R-:W-:Y:S01]  /*1590*/  IMAD.U32 R5, RZ, RZ, UR5 ;  /* 0x00000005ff057e24 */ /* 0x000fe2000f8e00ff */
[----:B------:R-:W-:Y:S01]  /*15a0*/  ULDC.64 UR4, c[0x4][0x70] ;  /* 0x01001c0000047ab9 */ /* 0x000fe20000000a00 */
[----:B------:R-:W-:Y:S02]  /*15b0*/  IMAD.U32 R10, RZ, RZ, UR6 ;  /* 0x00000006ff0a7e24 */ /* 0x000fe4000f8e00ff */
[----:B------:R-:W-:Y:S02]  /*15c0*/  IMAD.U32 R6, RZ, RZ, UR4 ;  /* 0x00000004ff067e24 */ /* 0x000fe4000f8e00ff */
[----:B------:R-:W-:-:S02]  /*15d0*/  IMAD.U32 R7, RZ, RZ, UR5 ;  /* 0x00000005ff077e24 */ /* 0x000fc4000f8e00ff */
[----:B------:R-:W-:Y:S02]  /*15e0*/  IMAD.U32 R11, RZ, RZ, UR7 ;  /* 0x00000007ff0b7e24 */ /* 0x000fe4000f8e00ff */
[----:B------:R-:W-:Y:S02]  /*15f0*/  IMAD.MOV.U32 R8, RZ, RZ, 0x1e1 ;  /* 0x000001e1ff087424 */ /* 0x000fe400078e00ff */
[----:B------:R-:W-:Y:S02]  /*1600*/  IMAD.MOV.U32 R12, RZ, RZ, 0x1 ;  /* 0x00000001ff0c7424 */ /* 0x000fe400078e00ff */
[----:B0-----:R-:W-:-:S07]  /*1610*/  IMAD.MOV.U32 R13, RZ, RZ, RZ ;  /* 0x000000ffff0d7224 */ /* 0x001fce00078e00ff */
[----:B------:R-:W-:-:S07]  /*1620*/  LEPC R20, `(.L_x_17) ;  /* 0x000000001014794e */ /* 0x000fce0000000000 */
[----:B-1---5:R-:W-:Y:S05]  /*1630*/  CALL.ABS.NOINC R14 ;  /* 0x000000000e007343 */ /* 0x022fea0003c00000 */
.L_x_17:
[----:B------:R-:W-:-:S13]  /*1640*/  ISETP.NE.AND P0, PT, R103, 0x3, PT ;  /* 0x000000036700780c */ /* 0x000fda0003f05270 */
[----:B------:R-:W-:Y:S05]  /*1650*/  @!P0 BRA `(.L_x_18) ;  /* 0x0000000000048947 */ /* 0x000fea0003800000 */
[----:B------:R-:W-:Y:S01]  /*1660*/  BPT.TRAP 0x1 ;  /* 0x000000040000795c */ /* 0x000fe20000300000 */
.L_x_18:
[----:B------:R-:W0:Y:S01]  /*1670*/  S2UR UR5, SR_CgaCtaId ;  /* 0x00000000000579c3 */ /* 0x000e220000008800 */
[----:B------:R-:W-:Y:S01]  /*1680*/  UMOV UR4, 0x400 ;  /* 0x0000040000047882 */ /* 0x000fe20000000000 */
[----:B------:R-:W-:Y:S02]  /*1690*/  IMAD.U32 R0, RZ, RZ, UR40 ;  /* 0x00000028ff007e24 */ /* 0x000fe4000f8e00ff */
[----:B------:R-:W-:-:S03]  /*16a0*/  IMAD.U32 R3, RZ, RZ, UR42 ;  /* 0x0000002aff037e24 */ /* 0x000fc6000f8e00ff */
[----:B------:R-:W-:Y:S01]  /*16b0*/  SHF.L.U32 R0, R0, 0x1f, RZ ;  /* 0x0000001f00007819 */ /* 0x000fe200000006ff */
[----:B0-----:R-:W-:-:S06]  /*16c0*/  ULEA UR4, UR5, UR4, 0x18 ;  /* 0x0000000405047291 */ /* 0x001fcc000f8ec03f */
[----:B------:R-:W-:-:S04]  /*16d0*/  IMAD.U32 R6, RZ, RZ, UR4 ;  /* 0x00000004ff067e24 */ /* 0x000fc8000f8e00ff */
[----:B------:R-:W-:-:S04]  /*16e0*/  IMAD R3, R3, 0x8, R6 ;  /* 0x0000000803037824 */ /* 0x000fc800078e0206 */
[----:B------:R0:W1:Y:S01]  /*16f0*/  SYNCS.PHASECHK.TRANS64.TRYWAIT P1, [R3+URZ], R0 ;  /* 0x00000000030075a7 */ /* 0x000062000802017f */
[----:B------:R-:W-:Y:S05]  /*1700*/  @!P0 BRA `(.L_x_19) ;  /* 0x0000000000048947 */ /* 0x000fea0003800000 */
[----:B------:R-:W-:Y:S01]  /*1710*/  BPT.TRAP 0x1 ;  /* 0x000000040000795c */ /* 0x000fe20000300000 */
.L_x_19:
[----:B------:R-:W-:-:S05]  /*1720*/  IMAD.U32 R4, RZ, RZ, UR44 ;  /* 0x0000002cff047e24 */ /* 0x000fca000f8e00ff */
[----:B------:R-:W-:Y:S01]  /*1730*/  ISETP.GE.AND P2, PT, R4, 0x1, PT ;  /* 0x000000010400780c */ /* 0x000fe20003f46270 */
[----:B-1----:R-:W-:-:S12]  /*1740*/  @P1 BRA `(.L_x_20) ;  /* 0x0000000000081947 */ /* 0x002fd80003800000 */
[----:B------:R-:W1:Y:S02]  /*1750*/  SYNCS.PHASECHK.TRANS64.TRYWAIT P1, [R3+URZ], R0 ;  /* 0x00000000030075a7 */ /* 0x000e64000802017f */
[----:B-1----:R-:W-:Y:S05]  /*1760*/  @!P1 BRA `(.L_x_21) ;  /* 0x0000006400e49947 */ /* 0x002fea0003800000 */
.L_x_20:
[----:B------:R-:W-:Y:S05]  /*1770*/  WARPSYNC.ALL ;  /* 0x0000000000007948 */ /* 0x000fea0003800000 */
[----:B------:R-:W-:Y:S01]  /*1780*/  R2UR UR4, R6 ;  /* 0x00000000060472ca */ /* 0x000fe200000e0000 */
[----:B------:R-:W-:Y:S01]  /*1790*/  ULEA UR5, UR42, UR45, 0xa ;  /* 0x0000002d2a057291 */ /* 0x000fe2000f8e503f */
[----:B------:R-:W-:Y:S01]  /*17a0*/  WARPGROUP.ARRIVE ;  /* 0x00000000000079c5 */ /* 0x000fe20000000000 */
[----:B------:R-:W-:Y:S01]  /*17b0*/  UMOV UR9, 0x40000040 ;  /* 0x4000004000097882 */ /* 0x000fe20000000000 */
[----:B------:R-:W-:-:S04]  /*17c0*/  UMOV UR11, 0x40000040 ;  /* 0x40000040000b7882 */ /* 0x000fc80000000000 */
[----:B------:R-:W-:-:S05]  /*17d0*/  UMOV UR8, UR5 ;  /* 0x0000000500087c82 */ /* 0x000fca0008000000 */
[----:B------:R-:W-:-:S04]  /*17e0*/  UIADD3 UR4, UR4, 0x18180, URZ ;  /* 0x0001818004047890 */ /* 0x000fc8000fffe03f */
[----:B------:R-:W-:-:S04]  /*17f0*/  USHF.R.U32.HI UR4, URZ, 0x4, UR4 ;  /* 0x000000043f047899 */ /* 0x000fc80008011604 */
[----:B------:R-:W-:-:S04]  /*1800*/  ULOP3.LUT UR4, UR4, 0x3fff, URZ, 0xc0, !UPT ;  /* 0x00003fff04047892 */ /* 0x000fc8000f8ec03f */
[----:B------:R-:W-:-:S04]  /*1810*/  ULOP3.LUT UR4, UR4, 0x2000000, URZ, 0xfc, !UPT ;  /* 0x0200000004047892 */ /* 0x000fc8000f8efc3f */
[----:B------:R-:W-:-:S07]  /*1820*/  ULEA UR6, UR42, UR4, 0xa ;  /* 0x000000042a067291 */ /* 0x000fce000f8e503f */
[----:B------:R-:W-:Y:S02]  /*1830*/  UMOV UR10, UR6 ;  /* 0x00000006000a7c82 */ /* 0x000fe40008000000 */
[----:B------:R-:W-:Y:S01]  /*1840*/  HGMMA.64x128x16.F32 R24, gdesc[UR8].tnspA.tnspB, RZ, !UPT, gsb0 ;  /* 0x61e00000081879f0 */ /* 0x000fe2000c0008ff */
[----:B------:R-:W-:Y:S02]  /*1850*/  UIADD3 UR8, UR5, 0x80, URZ ;  /* 0x0000008005087890 */ /* 0x000fe4000fffe03f */
[----:B------:R-:W-:Y:S01]  /*1860*/  UIADD3 UR10, UR6, 0x80, URZ ;  /* 0x00000080060a7890 */ /* 0x000fe2000fffe03f */
[----:B------:R-:W-:Y:S01]  /*1870*/  UMOV UR9, 0x40000040 ;  /* 0x4000004000097882 */ /* 0x000fe20000000000 */
[----:B------:R-:W-:Y:S01]  /*1880*/  UMOV UR11, 0x40000040 ;  /* 0x40000040000b7882 */ /* 0x000fe20000000000 */
[----:B------:R-:W-:Y:S02]  /*1890*/  WARPGROUP.DEPBAR.LE gsb0, 0x0 ;  /* 0x00008000000079c5 */ /* 0x000fe40000010000 */
[----:B------:R-:W-:-:S06]  /*18a0*/  WARPGROUP.ARRIVE ;  /* 0x00000000000079c5 */ /* 0x000fcc0000000000 */
[----:B------:R-:W-:Y:S01]  /*18b0*/  HGMMA.64x128x16.F32 R24, gdesc[UR8].tnspA.tnspB, R24, gsb0 ;  /* 0x61e00000081879f0 */ /* 0x000fe20008000818 */
        /* <DEDUP_REMOVED lines=13> */
[----:B------:R-:W-:Y:S03]  /*1990*/  HGMMA.64x128x16.F32 R24, gdesc[UR8].tnspA.tnspB, R24, gsb0 ;  /* 0x61e00000081879f0 */ /* 0x000fe60008000818 */
[----:B------:R-:W-:Y:S02]  /*19a0*/  WARPGROUP.DEPBAR.LE gsb0, 0x0 ;  /* 0x00008000000079c5 */ /* 0x000fe40000010000 */
[----:B------:R-:W-:Y:S05]  /*19b0*/  @!P2 BRA `(.L_x_22) ;  /* 0x000000040028a947 */ /* 0x000fea0003800000 */
[----:B------:R-:W-:Y:S01]  /*19c0*/  UIADD3 UR5, UR42, 0x1, URZ ;  /* 0x000000012a057890 */ /* 0x000fe2000fffe03f */
[----:B01----:R-:W-:Y:S02]  /*19d0*/  IMAD.U32 R0, RZ, RZ, UR44 ;  /* 0x0000002cff007e24 */ /* 0x003fe4000f8e00ff */
[----:B------:R-:W-:Y:S01]  /*19e0*/  IMAD.U32 R3, RZ, RZ, UR42 ;  /* 0x0000002aff037e24 */ /* 0x000fe2000f8e00ff */
[----:B------:R-:W-:-:S04]  /*19f0*/  UISETP.NE.AND UP0, UPT, UR5, 0x6, UPT ;  /* 0x000000060500788c */ /* 0x000fc8000bf05270 */
[----:B------:R-:W-:Y:S02]  /*1a00*/  USEL UR6, URZ, 0x1, UP0 ;  /* 0x000000013f067887 */ /* 0x000fe40008000000 */
[----:B------:R-:W-:Y:S02]  /*1a10*/  USEL UR5, UR5, URZ, UP0 ;  /* 0x0000003f05057287 */ /* 0x000fe40008000000 */
[----:B------:R-:W-:-:S06]  /*1a20*/  ULOP3.LUT UR6, UR40, UR6, URZ, 0x3c, !UPT ;  /* 0x0000000628067292 */ /* 0x000fcc000f8e3c3f */
[----:B------:R-:W-:-:S07]  /*1a30*/  IMAD.U32 R7, RZ, RZ, UR6 ;  /* 0x00000006ff077e24 */ /* 0x000fce000f8e00ff */
.L_x_29:
[----:B------:R-:W-:Y:S05]  /*1a40*/  @!P0 BRA `(.L_x_23) ;  /* 0x0000000000048947 */ /* 0x000fea0003800000 */
[----:B------:R-:W-:Y:S01]  /*1a50*/  BPT.TRAP 0x1 ;  /* 0x000000040000795c */ /* 0x000fe20000300000 */
.L_x_23:
[----:B------:R-:W0:Y:S01]  /*1a60*/  S2UR UR7, SR_CgaCtaId ;  /* 0x00000000000779c3 */ /* 0x000e220000008800 */
[----:B------:R-:W-:Y:S01]  /*1a70*/  UMOV UR6, 0x400 ;  /* 0x0000040000067882 */ /* 0x000fe20000000000 */
[----:B------:R-:W-:Y:S01]  /*1a80*/  IMAD.U32 R5, RZ, RZ, UR5 ;  /* 0x00000005ff057e24 */ /* 0x000fe2000f8e00ff */
[----:B------:R-:W-:Y:S01]  /*1a90*/  SHF.L.U32 R4, R7, 0x1f, RZ ;  /* 0x0000001f07047819 */ /* 0x000fe200000006ff */
[----:B0-----:R-:W-:-:S06]  /*1aa0*/  ULEA UR6, UR7, UR6, 0x18 ;  /* 0x0000000607067291 */ /* 0x001fcc000f8ec03f */
[----:B------:R-:W-:-:S04]  /*1ab0*/  IMAD.U32 R6, RZ, RZ, UR6 ;  /* 0x00000006ff067e24 */ /* 0x000fc8000f8e00ff */
[----:B------:R-:W-:-:S04]  /*1ac0*/  IMAD R5, R5, 0x8, R6 ;  /* 0x0000000805057824 */ /* 0x000fc800078e0206 */
[----:B------:R0:W1:Y:S01]  /*1ad0*/  SYNCS.PHASECHK.TRANS64.TRYWAIT P1, [R5+URZ], R4 ;  /* 0x00000004050075a7 */ /* 0x000062000802017f */
[----:B------:R-:W-:Y:S05]  /*1ae0*/  @!P0 BRA `(.L_x_24) ;  /* 0x0000000000048947 */ /* 0x000fea0003800000 */
[----:B------:R-:W-:Y:S01]  /*1af0*/  BPT.TRAP 0x1 ;  /* 0x000000040000795c */ /* 0x000fe20000300000 */
.L_x_24:
[----:B-1----:R-:W-:Y:S05]  /*1b00*/  @P1 BRA `(.L_x_25) ;  /* 0x0000000000081947 */ /* 0x002fea0003800000 */
[----:B------:R-:W1:Y:S02]  /*1b10*/  SYNCS.PHASECHK.TRANS64.TRYWAIT P1, [R5+URZ], R4 ;  /* 0x00000004050075a7 */ /* 0x000e64000802017f */
[----:B-1----:R-:W-:Y:S05]  /*1b20*/  @!P1 BRA `(.L_x_26) ;  /* 0x0000006400089947 */ /* 0x002fea0003800000 */
.L_x_25:
[----:B------:R-:W-:Y:S01]  /*1b30*/  ULEA UR6, UR5, UR45, 0xa ;  /* 0x0000002d05067291 */ /* 0x000fe2000f8e503f */
[----:B------:R-:W-:Y:S01]  /*1b40*/  WARPGROUP.ARRIVE ;  /* 0x00000000000079c5 */ /* 0x000fe20000000000 */
[----:B------:R-:W-:Y:S01]  /*1b50*/  ULEA UR7, UR5, UR4, 0xa ;  /* 0x0000000405077291 */ /* 0x000fe2000f8e503f */
[----:B------:R-:W-:Y:S01]  /*1b60*/  UMOV UR9, 0x40000040 ;  /* 0x4000004000097882 */ /* 0x000fe20000000000 */
[----:B------:R-:W-:-:S03]  /*1b70*/  UMOV UR11, 0x40000040 ;  /* 0x40000040000b7882 */ /* 0x000fc60000000000 */
[----:B------:R-:W-:Y:S02]  /*1b80*/  UMOV UR8, UR6 ;  /* 0x0000000600087c82 */ /* 0x000fe40008000000 */
[----:B------:R-:W-:Y:S02]  /*1b90*/  UMOV UR10, UR7 ;  /* 0x00000007000a7c82 */ /* 0x000fe40008000000 */
[----:B------:R-:W-:Y:S01]  /*1ba0*/  HGMMA.64x128x16.F32 R24, gdesc[UR8].tnspA.tnspB, R24, gsb0 ;  /* 0x61e00000081879f0 */ /* 0x000fe20008000818 */
[----:B------:R-:W-:Y:S02]  /*1bb0*/  UIADD3 UR8, UR6, 0x80, URZ ;  /* 0x0000008006087890 */ /* 0x000fe4000fffe03f */
[----:B------:R-:W-:Y:S01]  /*1bc0*/  UIADD3 UR10, UR7, 0x80, URZ ;  /* 0x00000080070a7890 */ /* 0x000fe2000fffe03f */
[----:B------:R-:W-:Y:S01]  /*1bd0*/  UMOV UR9, 0x40000040 ;  /* 0x4000004000097882 */ /* 0x000fe20000000000 */
[----:B------:R-:W-:Y:S01]  /*1be0*/  UMOV UR11, 0x40000040 ;  /* 0x40000040000b7882 */ /* 0x000fe20000000000 */
[----:B------:R-:W-:-:S02]  /*1bf0*/  WARPGROUP.DEPBAR.LE gsb0, 0x0 ;  /* 0x00008000000079c5 */ /* 0x000fc40000010000 */
        /* <DEDUP_REMOVED lines=18> */
[----:B------:R-:W-:Y:S01]  /*1d20*/  BPT.TRAP 0x1 ;  /* 0x000000040000795c */ /* 0x000fe20000300000 */
.L_x_27:
[----:B------:R-:W-:-:S13]  /*1d30*/  ISETP.NE.AND P1, PT, R102, RZ, PT ;  /* 0x000000ff6600720c */ /* 0x000fda0003f25270 */
[----:B01----:R-:W-:-:S04]  /*1d40*/  @P1 IMAD R4, R3, 0x8, R6 ;  /* 0x0000000803041824 */ /* 0x003fc800078e0206 */
[----:B------:R-:W-:-:S05]  /*1d50*/  @P1 VIADD R4, R4, 0x30 ;  /* 0x0000003004041836 */ /* 0x000fca0000000000 */
[----:B------:R-:W-:-:S04]  /*1d60*/  @P1 PRMT R4, R19, 0x654, R4 ;  /* 0x0000065413041816 */ /* 0x000fc80000000004 */
[----:B------:R0:W-:Y:S01]  /*1d70*/  @P1 SYNCS.ARRIVE.TRANS64.RED.A1T0 RZ, [R4+URZ], RZ ;  /* 0x000000ff04ff19a7 */ /* 0x0001e2000810043f */
[----:B------:R-:W-:-:S13]  /*1d80*/  ISETP.GT.U32.AND P1, PT, R18, 0x1, PT ;  /* 0x000000011200780c */ /* 0x000fda0003f24070 */
[----:B0-----:R-:W-:Y:S05]  /*1d90*/  @P1 BRA `(.L_x_28) ;  /* 0x0000000000041947 */ /* 0x001fea0003800000 */
[----:B------:R-:W-:Y:S01]  /*1da0*/  BPT.TRAP 0x1 ;  /* 0x000000040000795c */ /* 0x000fe20000300000 */
.L_x_28:
[----:B------:R-:W-:Y:S01]  /*1db0*/  UIADD3 UR5, UR5, 0x1, URZ ;  /* 0x0000000105057890 */ /* 0x000fe2000fffe03f */
[C---:B------:R-:W-:Y:S01]  /*1dc0*/  ISETP.GT.AND P2, PT, R0.reuse, 0x1, PT ;  /* 0x000000010000780c */ /* 0x040fe20003f44270 */
[----:B------:R-:W-:Y:S02]  /*1dd0*/  VIADD R3, R3, 0x1 ;  /* 0x0000000103037836 */ /* 0x000fe40000000000 */
[----:B------:R-:W-:Y:S01]  /*1de0*/  UISETP.NE.AND UP0, UPT, UR5, 0x6, UPT ;  /* 0x000000060500788c */ /* 0x000fe2000bf05270 */
[----:B------:R-:W-:Y:S02]  /*1df0*/  VIADD R0, R0, 0xffffffff ;  /* 0xffffffff00007836 */ /* 0x000fe40000000000 */
[C---:B------:R-:W-:Y:S01]  /*1e00*/  ISETP.NE.AND P1, PT, R3.reuse, 0x6, PT ;  /* 0x000000060300780c */ /* 0x040fe20003f25270 */
[----:B------:R-:W-:Y:S02]  /*1e10*/  USEL UR6, URZ, 0x1, UP0 ;  /* 0x000000013f067887 */ /* 0x000fe40008000000 */
[----:B------:R-:W-:Y:S01]  /*1e20*/  USEL UR5, UR5, URZ, UP0 ;  /* 0x0000003f05057287 */ /* 0x000fe20008000000 */
[----:B------:R-:W-:-:S03]  /*1e30*/  SEL R3, R3, RZ, P1 ;  /* 0x000000ff03037207 */ /* 0x000fc60000800000 */
[----:B------:R-:W-:Y:S01]  /*1e40*/  LOP3.LUT R7, R7, UR6, RZ, 0x3c, !PT ;  /* 0x0000000607077c12 */ /* 0x000fe2000f8e3cff */
[----:B------:R-:W-:Y:S07]  /*1e50*/  @P2 BRA `(.L_x_29) ;  /* 0xfffffff800f82947 */ /* 0x000fee000383ffff */
.L_x_22:
[----:B01----:R-:W0:Y:S02]  /*1e60*/  LDC R0, c[0x0][0x28c] ;  /* 0x0000a300ff007b82 */ /* 0x003e240000000800 */
[----:B0-----:R-:W-:-:S13]  /*1e70*/  ISETP.GE.AND P1, PT, R0, 0x1, PT ;  /* 0x000000010000780c */ /* 0x001fda0003f26270 */
[----:B------:R-:W-:Y:S05]  /*1e80*/  @!P1 BRA `(.L_x_30) ;  /* 0x0000000000449947 */ /* 0x000fea0003800000 */
[----:B------:R-:W-:Y:S05]  /*1e90*/  @!P0 BRA `(.L_x_31) ;  /* 0x0000000000048947 */ /* 0x000fea0003800000 */
[----:B------:R-:W-:Y:S01]  /*1ea0*/  BPT.TRAP 0x1 ;  /* 0x000000040000795c */ /* 0x000fe20000300000 */
.L_x_31:
[----:B------:R-:W-:-:S13]  /*1eb0*/  ISETP.NE.AND P0, PT, R102, RZ, PT ;  /* 0x000000ff6600720c */ /* 0x000fda0003f05270 */
[----:B------:R-:W-:-:S05]  /*1ec0*/  VOTEU.ANY UP0, P0 ;  /* 0x00000000003f7886 */ /* 0x000fca0000000100 */
[----:B------:R-:W-:-:S06]  /*1ed0*/  @UP0 UIADD3 UR4, UR44, UR42, URZ ;  /* 0x0000002a2c040290 */ /* 0x000fcc000fffe03f */
[----:B------:R-:W-:Y:S02]  /*1ee0*/  IMAD.U32 R4, RZ, RZ, UR4 ;  /* 0x00000004ff047e24 */ /* 0x000fe4000f8e00ff */
[----:B------:R-:W-:Y:S02]  /*1ef0*/  IMAD.U32 R3, RZ, RZ, UR4 ;  /* 0x00000004ff037e24 */ /* 0x000fe4000f8e00ff */
[----:B------:R-:W-:-:S05]  /*1f00*/  @P0 IMAD.WIDE.U32 R4, R4, -0x55555555, RZ ;  /* 0xaaaaaaab04040825 */ /* 0x000fca00078e00ff */
[----:B------:R-:W-:-:S05]  /*1f10*/  @P0 SHF.R.U32.HI R0, RZ, 0x2, R5 ;  /* 0x00000002ff000819 */ /* 0x000fca0000011605 */
[----:B------:R-:W-:-:S04]  /*1f20*/  @P0 IMAD R0, R0, -0x6, R3 ;  /* 0xfffffffa00000824 */ /* 0x000fc800078e0203 */
[----:B------:R-:W-:-:S04]  /*1f30*/  @P0 IMAD R0, R0, 0x8, R6 ;  /* 0x0000000800000824 */ /* 0x000fc800078e0206 */
[----:B------:R-:W-:-:S05]  /*1f40*/  @P0 VIADD R0, R0, 0x30 ;  /* 0x0000003000000836 */ /* 0x000fca0000000000 */
[----:B------:R-:W-:-:S04]  /*1f50*/  @P0 PRMT R0, R19, 0x654, R0 ;  /* 0x0000065413000816 */ /* 0x000fc80000000000 */
[----:B------:R0:W-:Y:S01]  /*1f60*/  @P0 SYNCS.ARRIVE.TRANS64.RED.A1T0 RZ, [R0+URZ], RZ ;  /* 0x000000ff00ff09a7 */ /* 0x0001e2000810043f */
[----:B------:R-:W-:-:S13]  /*1f70*/  ISETP.GT.U32.AND P0, PT, R18, 0x1, PT ;  /* 0x000000011200780c */ /* 0x000fda0003f04070 */
[----:B0-----:R-:W-:Y:S05]  /*1f80*/  @P0 BRA `(.L_x_30) ;  /* 0x0000000000040947 */ /* 0x001fea0003800000 */
[----:B------:R-:W-:Y:S01]  /*1f90*/  BPT.TRAP 0x1 ;  /* 0x000000040000795c */ /* 0x000fe20000300000 */
.L_x_30:
[----:B------:R-:W-:Y:S01]  /*1fa0*/  IMAD.SHL.U32 R3, R100, 0x80, RZ ;  /* 0x0000008064037824 */ /* 0x000fe200078e00ff */
[----:B------:R-:W-:Y:S01]  /*1fb0*/  UIADD3 UR42, UR43, UR42, URZ ;  /* 0x0000002a2b2a7290 */ /* 0x000fe2000fffe03f */
[----:B------:R-:W-:Y:S01]  /*1fc0*/  SHF.R.S32.HI R13, RZ, 0x1f, R99 ;  /* 0x0000001fff0d7819 */ /* 0x000fe20000011463 */
[----:B------:R-:W-:Y:S01]  /*1fd0*/  UISETP.GE.U32.AND UP1, UPT, UR43, 0x6, UPT ;  /* 0x000000062b00788c */ /* 0x000fe2000bf26070 */
[----:B------:R-:W-:Y:S01]  /*1fe0*/  IMAD.SHL.U32 R7, R101, 0x80, RZ ;  /* 0x0000008065077824 */ /* 0x000fe200078e00ff */
[----:B------:R-:W-:Y:S01]  /*1ff0*/  ULDC UR7, c[0x0][0x288] ;  /* 0x0000a20000077ab9 */ /* 0x000fe20000000800 */
[C---:B------:R-:W-:Y:S01]  /*2000*/  LOP3.LUT R8, R3.reuse, 0x6, R94, 0xf8, !PT ;  /* 0x0000000603087812 */ /* 0x040fe200078ef85e */
[----:B------:R-:W-:Y:S01]  /*2010*/  UISETP.GT.U32.AND UP0, UPT, UR42, 0x5, UPT ;  /* 0x000000052a00788c */ /* 0x000fe2000bf04070 */
[----:B------:R-:W-:Y:S01]  /*2020*/  ISETP.GE.AND P0, PT, R3, UR7, PT ;  /* 0x0000000703007c0c */ /* 0x000fe2000bf06270 */
[----:B------:R-:W-:Y:S01]  /*2030*/  ULDC.64 UR4, c[0x0][0x5d0] ;  /* 0x0001740000047ab9 */ /* 0x000fe20000000a00 */
[--C-:B------:R-:W-:Y:S01]  /*2040*/  SHF.R.S32.HI R9, RZ, 0x1f, R8.reuse ;  /* 0x0000001fff097819 */ /* 0x100fe20000011408 */
[----:B------:R-:W-:Y:S01]  /*2050*/  ULDC UR10, c[0x0][0x284] ;  /* 0x0000a100000a7ab9 */ /* 0x000fe20000000800 */
[----:B------:R-:W-:Y:S01]  /*2060*/  IMAD R0, R13, UR4, RZ ;  /* 0x000000040d007c24 */ /* 0x000fe2000f8e02ff */
[----:B------:R-:W-:Y:S01]  /*2070*/  UISETP.LT.U32.AND UP0, UPT, UR43, 0x6, UP0 ;  /* 0x000000062b00788c */ /* 0x000fe20008701070 */
[----:B------:R-:W-:Y:S01]  /*2080*/  ISETP.GE.OR P0, PT, R7, UR10, P0 ;  /* 0x0000000a07007c0c */ /* 0x000fe20008706670 */
[----:B------:R-:W-:Y:S01]  /*2090*/  IMAD.WIDE.U32 R4, R99, UR4, R8 ;  /* 0x0000000463047c25 */ /* 0x000fe2000f8e0008 */
[----:B------:R-:W-:Y:S01]  /*20a0*/  ULDC.64 UR8, c[0x0][0x5c8] ;  /* 0x0001720000087ab9 */ /* 0x000fe20000000a00 */
[----:B------:R-:W-:-:S02]  /*20b0*/  USEL UR6, URZ, 0x1, !UP0 ;  /* 0x000000013f067887 */ /* 0x000fc4000c000000 */
[----:B------:R-:W-:Y:S01]  /*20c0*/  IMAD R11, R99, UR5, R0 ;  /* 0x00000005630b7c24 */ /* 0x000fe2000f8e0200 */
[----:B------:R-:W-:Y:S01]  /*20d0*/  @UP1 UIMAD.WIDE.U32 UR4, UR42, -0x55555555, URZ ;  /* 0xaaaaaaab2a0418a5 */ /* 0x000fe2000f8e003f */
[----:B------:R-:W-:Y:S01]  /*20e0*/  IMAD.WIDE R100, R101, 0x80, R22 ;  /* 0x0000008065647825 */ /* 0x000fe200078e0216 */
[----:B------:R-:W-:Y:S02]  /*20f0*/  ULOP3.LUT UR40, UR40, UR6, URZ, 0x3c, !UPT ;  /* 0x0000000628287292 */ /* 0x000fe4000f8e3c3f */
[----:B------:R-:W-:Y:S01]  /*2100*/  @UP1 USHF.R.U32.HI UR4, URZ, 0x2, UR5 ;  /* 0x000000023f041899 */ /* 0x000fe20008011605 */
[----:B------:R-:W-:Y:S02]  /*2110*/  IMAD.IADD R5, R5, 0x1, R11 ;  /* 0x0000000105057824 */ /* 0x000fe400078e020b */
[----:B------:R-:W-:Y:S01]  /*2120*/  IMAD R11, R101, UR8, RZ ;  /* 0x00000008650b7c24 */ /* 0x000fe2000f8e02ff */
[----:B------:R-:W-:Y:S01]  /*2130*/  @UP1 ULOP3.LUT UR40, UR40, 0x1, UR4, 0x78, !UPT ;  /* 0x0000000128281892 */ /* 0x000fe2000f8e7804 */
[----:B------:R-:W-:-:S04]  /*2140*/  IMAD.WIDE.U32 R104, R100, UR8, R4 ;  /* 0x0000000864687c25 */ /* 0x000fc8000f8e0004 */
[----:B------:R-:W-:Y:S02]  /*2150*/  IMAD R11, R100, UR9, R11 ;  /* 0x00000009640b7c24 */ /* 0x000fe4000f8e020b */
[----:B------:R-:W-:Y:S01]  /*2160*/  IMAD.MOV.U32 R0, RZ, RZ, -0x1 ;  /* 0xffffffffff007424 */ /* 0x000fe200078e00ff */
[----:B------:R-:W-:Y:S06]  /*2170*/  @P0 BRA `(.L_x_32) ;  /* 0x0000004000040947 */ /* 0x000fec0003800000 */
[----:B-----5:R-:W-:Y:S01]  /*2180*/  FSETP.NEU.AND P1, PT, R89, RZ, PT ;  /* 0x000000ff5900720b */ /* 0x020fe20003f2d000 */
[----:B------:R-:W-:Y:S01]  /*2190*/  IMAD.IADD R4, R93, 0x1, -R3 ;  /* 0x000000015d047824 */ /* 0x000fe200078e0a03 */
[----:B------:R-:W-:Y:S01]  /*21a0*/  BSSY B0, `(.L_x_32) ;  /* 0x00003fe000007945 */ /* 0x000fe20003800000 */
[----:B------:R-:W-:Y:S02]  /*21b0*/  IMAD.IADD R3, R98, 0x1, -R7 ;  /* 0x0000000162037824 */ /* 0x000fe400078e0a07 */
[----:B------:R-:W-:Y:S01]  /*21c0*/  IMAD.IADD R115, R105, 0x1, R11 ;  /* 0x0000000169737824 */ /* 0x000fe200078e020b */
[----:B------:R-:W-:-:S04]  /*21d0*/  ISETP.GT.AND P0, PT, R4, RZ, PT ;  /* 0x000000ff0400720c */ /* 0x000fc80003f04270 */
[----:B------:R-:W-:-:S03]  /*21e0*/  ISETP.GT.AND P3, PT, R3, RZ, P0 ;  /* 0x000000ff0300720c */ /* 0x000fc60000764270 */
[----:B------:R-:W-:Y:S10]  /*21f0*/  @!P1 BRA `(.L_x_33) ;  /* 0x0000002c00289947 */ /* 0x000ff40003800000 */
[----:B------:R-:W0:Y:S01]  /*2200*/  LDC.64 R108, c[0x0][0x5b8] ;  /* 0x00016e00ff6c7b82 */ /* 0x000e220000000a00 */
[----:B------:R-:W-:-:S07]  /*2210*/  ULDC.64 UR4, c[0x0][0x5c0] ;  /* 0x0001700000047ab9 */ /* 0x000fce0000000a00 */
[----:B------:R-:W1:Y:S08]  /*2220*/  LDC.64 R110, c[0x0][0x5b0] ;  /* 0x00016c00ff6e7b82 */ /* 0x000e700000000a00 */
[----:B------:R-:W2:Y:S01]  /*2230*/  LDC.64 R112, c[0x0][0x5a8] ;  /* 0x00016a00ff707b82 */ /* 0x000ea20000000a00 */
[-C--:B0-----:R-:W-:Y:S02]  /*2240*/  IMAD R6, R13, R108.reuse, RZ ;  /* 0x0000006c0d067224 */ /* 0x081fe400078e02ff */
[----:B------:R-:W-:-:S04]  /*2250*/  IMAD.WIDE.U32 R106, R99, R108, R8 ;  /* 0x0000006c636a7225 */ /* 0x000fc800078e0008 */
[----:B------:R-:W-:Y:S02]  /*2260*/  IMAD R105, R99, R109, R6 ;  /* 0x0000006d63697224 */ /* 0x000fe400078e0206 */
[-C--:B-1----:R-:W-:Y:S02]  /*2270*/  IMAD R5, R101, R110.reuse, RZ ;  /* 0x0000006e65057224 */ /* 0x082fe400078e02ff */
[----:B------:R-:W-:Y:S02]  /*2280*/  IMAD.IADD R13, R107, 0x1, R105 ;  /* 0x000000016b0d7824 */ /* 0x000fe400078e0269 */
[----:B------:R-:W-:Y:S02]  /*2290*/  IMAD.MOV.U32 R12, RZ, RZ, R106 ;  /* 0x000000ffff0c7224 */ /* 0x000fe400078e006a */
[C---:B------:R-:W-:Y:S02]  /*22a0*/  IMAD R109, R100.reuse, R111, R5 ;  /* 0x0000006f646d7224 */ /* 0x040fe400078e0205 */
[----:B------:R-:W-:-:S04]  /*22b0*/  IMAD.WIDE.U32 R6, R100, R110, R12 ;  /* 0x0000006e64067225 */ /* 0x000fc800078e000c */
[----:B------:R-:W-:Y:S01]  /*22c0*/  IMAD.IADD R5, R7, 0x1, R109 ;  /* 0x0000000107057824 */ /* 0x000fe200078e026d */
[----:B--2---:R-:W-:-:S04]  /*22d0*/  LEA R14, P1, R6, R112, 0x1 ;  /* 0x00000070060e7211 */ /* 0x004fc800078208ff */
[----:B------:R-:W-:-:S05]  /*22e0*/  LEA.HI.X R15, R6, R113, R5, 0x1, P1 ;  /* 0x00000071060f7211 */ /* 0x000fca00008f0c05 */
[----:B------:R0:W2:Y:S01]  /*22f0*/  @P3 LDG.E.LTC128B.U16 R5, desc[UR36][R14.64] ;  /* 0x000000240e053981 */ /* 0x0000a2000c1e1520 */
[----:B------:R-:W-:Y:S01]  /*2300*/  IMAD.WIDE.U32 R6, R100, R110, R8 ;  /* 0x0000006e64067225 */ /* 0x000fe200078e0008 */
[----:B------:R-:W-:Y:S03]  /*2310*/  BSSY B1, `(.L_x_34) ;  /* 0x0000013000017945 */ /* 0x000fe60003800000 */
[----:B------:R-:W-:Y:S02]  /*2320*/  IMAD.IADD R7, R109, 0x1, R7 ;  /* 0x000000016d077824 */ /* 0x000fe400078e0207 */
[----:B------:R-:W-:Y:S01]  /*2330*/  IMAD.WIDE.U32 R20, R99, R108, R6 ;  /* 0x0000006c63147225 */ /* 0x000fe200078e0006 */
[----:B0-----:R-:W-:-:S03]  /*2340*/  SHF.L.U64.HI R15, R110, 0x3, R111 ;  /* 0x000000036e0f7819 */ /* 0x001fc6000001026f */
[----:B------:R-:W-:Y:S01]  /*2350*/  IMAD.IADD R7, R105, 0x1, R21 ;  /* 0x0000000169077824 */ /* 0x000fe200078e0215 */
[----:B------:R-:W-:Y:S01]  /*2360*/  LEA R6, P4, R20, R112, 0x1 ;  /* 0x0000007014067211 */ /* 0x000fe200078808ff */
[----:B------:R-:W-:-:S03]  /*2370*/  IMAD.SHL.U32 R14, R110, 0x8, RZ ;  /* 0x000000086e0e7824 */ /* 0x000fc600078e00ff */
[----:B------:R-:W-:Y:S01]  /*2380*/  LEA.HI.X R7, R20, R113, R7, 0x1, P4 ;  /* 0x0000007114077211 */ /* 0x000fe200020f0c07 */
[----:B--2---:R-:W-:-:S05]  /*2390*/  HADD2.F32 R10, -RZ, R5.H0_H0 ;  /* 0x20000005ff0a7230 */ /* 0x004fca0000004100 */
[----:B------:R-:W-:Y:S01]  /*23a0*/  FMUL R11, R10, R89 ;  /* 0x000000590a0b7220 */ /* 0x000fe20000400000 */
[----:B------:R-:W-:-:S03]  /*23b0*/  LEA R10, P1, R104, UR4, 0x1 ;  /* 0x00000004680a7c11 */ /* 0x000fc6000f8208ff */
[----:B------:R-:W-:Y:S01]  /*23c0*/  FFMA R24, R24, R88, R11 ;  /* 0x0000005818187223 */ /* 0x000fe2000000000b */
[----:B------:R-:W-:Y:S02]  /*23d0*/  LEA.HI.X R11, R104, UR5, R115, 0x1, P1 ;  /* 0x00000005680b7c11 */ /* 0x000fe400088f0c73 */
[----:B------:R-:W-:Y:S02]  /*23e0*/  ISETP.GT.AND P1, PT, R4, 0x1, PT ;  /* 0x000000010400780c */ /* 0x000fe40003f24270 */
[----:B------:R-:W-:Y:S02]  /*23f0*/  F2FP.F16.F32.PACK_AB R24, RZ, R24 ;  /* 0x00000018ff18723e */ /* 0x000fe400000000ff */
[----:B------:R-:W-:-:S03]  /*2400*/  ISETP.GT.AND P2, PT, R3, RZ, P1 ;  /* 0x000000ff0300720c */ /* 0x000fc60000f44270 */
[----:B------:R0:W-:Y:S10]  /*2410*/  @P3 STG.E.U16 desc[UR36][R10.64], R24 ;  /* 0x000000180a003986 */ /* 0x0001f4000c101524 */
[----:B------:R-:W-:Y:S05]  /*2420*/  @!P2 BRA `(.L_x_35) ;  /* 0x000000000004a947 */ /* 0x000fea0003800000 */
[----:B------:R1:W5:Y:S02]  /*2430*/  LDG.E.LTC128B.U16 R5, desc[UR36][R6.64+0x2] ;  /* 0x0000022406057981 */ /* 0x000364000c1e1520 */
.L_x_35:
[----:B------:R-:W-:Y:S05]  /*2440*/  BSYNC B1 ;  /* 0x0000000000017941 */ /* 0x000fea0003800000 */
.L_x_34:
[----:B-----5:R-:W-:Y:S01]  /*2450*/  HADD2.F32 R12, -RZ, R5.H0_H0 ;  /* 0x20000005ff0c7230 */ /* 0x020fe20000004100 */
[----:B------:R-:W-:Y:S01]  /*2460*/  ISETP.GT.AND P0, PT, R3, 0x8, P0 ;  /* 0x000000080300780c */ /* 0x000fe20000704270 */
[----:B------:R-:W-:Y:S01]  /*2470*/  IMAD.WIDE.U32 R20, R100, R110, R14 ;  /* 0x0000006e64147225 */ /* 0x000fe200078e000e */
[----:B0-----:R-:W-:-:S03]  /*2480*/  PRMT R24, R5, 0x7610, R24 ;  /* 0x0000761005187816 */ /* 0x001fc60000000018 */
[----:B------:R-:W-:Y:S01]  /*2490*/  FMUL R12, R12, R89 ;  /* 0x000000590c0c7220 */ /* 0x000fe20000400000 */
[----:B------:R-:W-:Y:S01]  /*24a0*/  IMAD.IADD R109, R109, 0x1, R21 ;  /* 0x000000016d6d7824 */ /* 0x000fe200078e0215 */
[----:B------:R-:W-:Y:S02]  /*24b0*/  IADD3 R106, P3, R106, R20, RZ ;  /* 0x000000146a6a7210 */ /* 0x000fe40007f7e0ff */
[----:B------:R-:W-:-:S03]  /*24c0*/  FFMA R12, R25, R88, R12 ;  /* 0x00000058190c7223 */ /* 0x000fc6000000000c */
[----:B------:R-:W-:Y:S01]  /*24d0*/  IMAD.X R13, R109, 0x1, R13, P3 ;  /* 0x000000016d0d7824 */ /* 0x000fe200018e060d */
[C---:B------:R-:W-:Y:S02]  /*24e0*/  LEA R14, P3, R106.reuse, R112, 0x1 ;  /* 0x000000706a0e7211 */ /* 0x040fe400078608ff */
[----:B------:R-:W-:Y:S02]  /*24f0*/  F2FP.F16.F32.PACK_AB R12, RZ, R12 ;  /* 0x0000000cff0c723e */ /* 0x000fe400000000ff */
[----:B------:R-:W-:Y:S02]  /*2500*/  LEA.HI.X R15, R106, R113, R13, 0x1, P3 ;  /* 0x000000716a0f7211 */ /* 0x000fe400018f0c0d */
[----:B------:R-:W-:-:S05]  /*2510*/  PRMT R21, R12, 0x7610, R21 ;  /* 0x000076100c157816 */ /* 0x000fca0000000015 */
[----:B------:R0:W-:Y:S04]  /*2520*/  @P2 STG.E.U16 desc[UR36][R10.64+0x2], R21 ;  /* 0x000002150a002986 */ /* 0x0001e8000c101524 */
[----:B------:R-:W2:Y:S01]  /*2530*/  @P0 LDG.E.LTC128B.U16 R24, desc[UR36][R14.64] ;  /* 0x000000240e180981 */ /* 0x000ea2000c1e1520 */
[----:B------:R-:W-:Y:S01]  /*2540*/  IADD3 R20, P2, R8, R20, RZ ;  /* 0x0000001408147210 */ /* 0x000fe20007f5e0ff */
[----:B------:R-:W-:Y:S01]  /*2550*/  BSSY B1, `(.L_x_36) ;  /* 0x0000011000017945 */ /* 0x000fe20003800000 */
[C---:B------:R-:W-:Y:S02]  /*2560*/  SHF.L.U64.HI R13, R90.reuse, 0x1, R91 ;  /* 0x000000015a0d7819 */ /* 0x040fe4000001025b */
[----:B------:R-:W-:Y:S01]  /*2570*/  ISETP.GT.AND P1, PT, R3, 0x8, P1 ;  /* 0x000000080300780c */ /* 0x000fe20000f24270 */
[----:B0-----:R-:W-:Y:S01]  /*2580*/  IMAD.X R21, R9, 0x1, R109, P2 ;  /* 0x0000000109157824 */ /* 0x001fe200010e066d */
[----:B------:R-:W-:Y:S01]  /*2590*/  LEA R12, P2, R90, R10, 0x1 ;  /* 0x0000000a5a0c7211 */ /* 0x000fe200078408ff */
[----:B------:R-:W-:-:S04]  /*25a0*/  IMAD.WIDE.U32 R20, R99, R108, R20 ;  /* 0x0000006c63147225 */ /* 0x000fc800078e0014 */
[----:B------:R-:W-:Y:S02]  /*25b0*/  IMAD.X R13, R13, 0x1, R11, P2 ;  /* 0x000000010d0d7824 */ /* 0x000fe400010e060b */
[----:B------:R-:W-:Y:S02]  /*25c0*/  IMAD.IADD R9, R105, 0x1, R21 ;  /* 0x0000000169097824 */ /* 0x000fe400078e0215 */
[----:B--2---:R-:W-:-:S05]  /*25d0*/  HADD2.F32 R8, -RZ, R24.H0_H0 ;  /* 0x20000018ff087230 */ /* 0x004fca0000004100 */
[----:B------:R-:W-:Y:S01]  /*25e0*/  FMUL R5, R8, R89 ;  /* 0x0000005908057220 */ /* 0x000fe20000400000 */
[----:B------:R-:W-:-:S03]  /*25f0*/  LEA R8, P3, R20, R112, 0x1 ;  /* 0x0000007014087211 */ /* 0x000fc600078608ff */
[----:B------:R-:W-:Y:S01]  /*2600*/  FFMA R5, R26, R88, R5 ;  /* 0x000000581a057223 */ /* 0x000fe20000000005 */
[----:B------:R-:W-:-:S04]  /*2610*/  LEA.HI.X R9, R20, R113, R9, 0x1, P3 ;  /* 0x0000007114097211 */ /* 0x000fc800018f0c09 */
[----:B------:R-:W-:-:S05]  /*2620*/  F2FP.F16.F32.PACK_AB R5, RZ, R5 ;  /* 0x00000005ff05723e */ /* 0x000fca00000000ff */
[----:B------:R0:W-:Y:S01]  /*2630*/  @P0 STG.E.U16 desc[UR36][R12.64], R5 ;  /* 0x000000050c000986 */ /* 0x0001e2000c101524 */
[----:B------:R-:W-:Y:S05]  /*2640*/  @!P1 BRA `(.L_x_37) ;  /* 0x0000000000049947 */ /* 0x000fea0003800000 */
[----:B------:R2:W5:Y:S02]  /*2650*/  LDG.E.LTC128B.U16 R24, desc[UR36][R8.64+0x2] ;  /* 0x0000022408187981 */ /* 0x000564000c1e1520 */
.L_x_37:
[----:B------:R-:W-:Y:S05]  /*2660*/  BSYNC B1 ;  /* 0x0000000000017941 */ /* 0x000fea0003800000 */
.L_x_36:
[----:B-----5:R-:W-:Y:S01]  /*2670*/  HADD2.F32 R14, -RZ, R24.H0_H0 ;  /* 0x20000018ff0e7230 */ /* 0x020fe20000004100 */
[----:B------:R-:W-:Y:S01]  /*2680*/  ISETP.GT.AND P0, PT, R4, 0x8, PT ;  /* 0x000000080400780c */ /* 0x000fe20003f04270 */
[----:B------:R-:W-:Y:S03]  /*2690*/  BSSY B1, `(.L_x_38) ;  /* 0x0000008000017945 */ /* 0x000fe60003800000 */
[----:B------:R-:W-:Y:S01]  /*26a0*/  FMUL R14, R14, R89 ;  /* 0x000000590e0e7220 */ /* 0x000fe20000400000 */
[----:B------:R-:W-:-:S03]  /*26b0*/  ISETP.GT.AND P2, PT, R3, RZ, P0 ;  /* 0x000000ff0300720c */ /* 0x000fc60000744270 */
[----:B------:R-:W-:-:S05]  /*26c0*/  FFMA R14, R27, R88, R14 ;  /* 0x000000581b0e7223 */ /* 0x000fca000000000e */
[----:B------:R-:W-:-:S05]  /*26d0*/  F2FP.F16.F32.PACK_AB R14, RZ, R14 ;  /* 0x0000000eff0e723e */ /* 0x000fca00000000ff */
[----:B------:R3:W-:Y:S01]  /*26e0*/  @P1 STG.E.U16 desc[UR36][R12.64+0x2], R14 ;  /* 0x0000020e0c001986 */ /* 0x0007e2000c101524 */
[----:B------:R-:W-:Y:S05]  /*26f0*/  @!P2 BRA `(.L_x_39) ;  /* 0x000000000004a947 */ /* 0x000fea0003800000 */
[----:B------:R4:W5:Y:S02]  /*2700*/  LDG.E.LTC128B.U16 R24, desc[UR36][R6.64+0x10] ;  /* 0x0000102406187981 */ /* 0x000964000c1e1520 */
.L_x_39:
[----:B------:R-:W-:Y:S05]  /*2710*/  BSYNC B1 ;  /* 0x0000000000017941 */ /* 0x000fea0003800000 */
.L_x_38:
[----:B---3-5:R-:W-:Y:S01]  /*2720*/  HADD2.F32 R14, -RZ, R24.H0_H0 ;  /* 0x20000018ff0e7230 */ /* 0x028fe20000004100 */
[----:B------:R-:W-:Y:S01]  /*2730*/  ISETP.GT.AND P1, PT, R4, 0x9, PT ;  /* 0x000000090400780c */ /* 0x000fe20003f24270 */
[----:B------:R-:W-:Y:S03]  /*2740*/  BSSY B1, `(.L_x_40) ;  /* 0x0000008000017945 */ /* 0x000fe60003800000 */
[----:B0-----:R-:W-:Y:S01]  /*2750*/  FMUL R5, R14, R89 ;  /* 0x000000590e057220 */ /* 0x001fe20000400000 */
[----:B------:R-:W-:-:S03]  /*2760*/  ISETP.GT.AND P3, PT, R3, RZ, P1 ;  /* 0x000000ff0300720c */ /* 0x000fc60000f64270 */
[----:B------:R-:W-:-:S05]  /*2770*/  FFMA R5, R28, R88, R5 ;  /* 0x000000581c057223 */ /* 0x000fca0000000005 */
[----:B------:R-:W-:-:S05]  /*2780*/  F2FP.F16.F32.PACK_AB R5, RZ, R5 ;  /* 0x00000005ff05723e */ /* 0x000fca00000000ff */
[----:B------:R0:W-:Y:S01]  /*2790*/  @P2 STG.E.U16 desc[UR36][R10.64+0x10], R5 ;  /* 0x000010050a002986 */ /* 0x0001e2000c101524 */
[----:B------:R-:W-:Y:S05]  /*27a0*/  @!P3 BRA `(.L_x_41) ;  /* 0x000000000004b947 */ /* 0x000fea0003800000 */
[----:B------:R3:W5:Y:S02]  /*27b0*/  LDG.E.LTC128B.U16 R24, desc[UR36][R6.64+0x12] ;  /* 0x0000122406187981 */ /* 0x000764000c1e1520 */
.L_x_41:
[----:B------:R-:W-:Y:S05]  /*27c0*/  BSYNC B1 ;  /* 0x0000000000017941 */ /* 0x000fea0003800000 */
.L_x_40:
[----:B-----5:R-:W-:Y:S01]  /*27d0*/  HADD2.F32 R14, -RZ, R24.H0_H0 ;  /* 0x20000018ff0e7230 */ /* 0x020fe20000004100 */
[----:B------:R-:W-:Y:S01]  /*27e0*/  ISETP.GT.AND P0, PT, R3, 0x8, P0 ;  /* 0x000000080300780c */ /* 0x000fe20000704270 */
[----:B------:R-:W-:Y:S03]  /*27f0*/  BSSY B1, `(.L_x_42) ;  /* 0x0000007000017945 */ /* 0x000fe60003800000 */
[----:B------:R-:W-:-:S04]  /*2800*/  FMUL R14, R14, R89 ;  /* 0x000000590e0e7220 */ /* 0x000fc80000400000 */
[----:B------:R-:W-:-:S05]  /*2810*/  FFMA R14, R29, R88, R14 ;  /* 0x000000581d0e7223 */ /* 0x000fca000000000e */
[----:B------:R-:W-:-:S05]  /*2820*/  F2FP.F16.F32.PACK_AB R14, RZ, R14 ;  /* 0x0000000eff0e723e */ /* 0x000fca00000000ff */
[----:B------:R0:W-:Y:S01]  /*2830*/  @P3 STG.E.U16 desc[UR36][R10.64+0x12], R14 ;  /* 0x0000120e0a003986 */ /* 0x0001e2000c101524 */
[----:B------:R-:W-:Y:S05]  /*2840*/  @!P0 BRA `(.L_x_43) ;  /* 0x0000000000048947 */ /* 0x000fea0003800000 */
[----:B------:R0:W5:Y:S02]  /*2850*/  LDG.E.LTC128B.U16 R24, desc[UR36][R8.64+0x10] ;  /* 0x0000102408187981 */ /* 0x000164000c1e1520 */
.L_x_43:
[----:B------:R-:W-:Y:S05]  /*2860*/  BSYNC B1 ;  /* 0x0000000000017941 */ /* 0x000fea0003800000 */
.L_x_42:
[----:B0----5:R-:W-:Y:S01]  /*2870*/  HADD2.F32 R14, -RZ, R24.H0_H0 ;  /* 0x20000018ff0e7230 */ /* 0x021fe20000004100 */
        /* <DEDUP_REMOVED lines=8> */
.L_x_45:
[----:B------:R-:W-:Y:S05]  /*2900*/  BSYNC B1 ;  /* 0x0000000000017941 */ /* 0x000fea0003800000 */
.L_x_44:
        /* <DEDUP_REMOVED lines=10> */
.L_x_47:
[----:B------:R-:W-:Y:S05]  /*29b0*/  BSYNC B1 ;  /* 0x0000000000017941 */ /* 0x000fea0003800000 */
.L_x_46:
[----:B0----5:R-:W-:Y:S01]  /*29c0*/  HADD2.F32 R14, -RZ, R24.H0_H0 ;  /* 0x20000018ff0e7230 */ /* 0x021fe20000004100 */
        /* <DEDUP_REMOVED lines=9> */
.L_x_49:
[----:B------:R-:W-:Y:S05]  /*2a60*/  BSYNC B1 ;  /* 0x0000000000017941 */ /* 0x000fea0003800000 */
.L_x_48:
        /* <DEDUP_REMOVED lines=9> */
.L_x_51:
[----:B------:R-:W-:Y:S05]  /*2b00*/  BSYNC B1 ;  /* 0x0000000000017941 */ /* 0x000fea0003800000 */
.L_x_50:
        /* <DEDUP_REMOVED lines=9> */
.L_x_53:
[----:B------:R-:W-:Y:S05]  /*2ba0*/  BSYNC B1 ;  /* 0x0000000000017941 */ /* 0x000fea0003800000 */
.L_x_52:
        /* <DEDUP_REMOVED lines=10> */
.L_x_55:
[----:B------:R-:W-:Y:S05]  /*2c50*/  BSYNC B1 ;  /* 0x0000000000017941 */ /* 0x000fea0003800000 */
.L_x_54:
        /* <DEDUP_REMOVED lines=10> */
.L_x_57:
[----:B------:R-:W-:Y:S05]  /*2d00*/  BSYNC B1 ;  /* 0x0000000000017941 */ /* 0x000fea0003800000 */
.L_x_56:
        /* <DEDUP_REMOVED lines=9> */
.L_x_59:
[----:B------:R-:W-:Y:S05]  /*2da0*/  BSYNC B1 ;  /* 0x0000000000017941 */ /* 0x000fea0003800000 */
.L_x_58:
        /* <DEDUP_REMOVED lines=9> */
.L_x_61:
[----:B------:R-:W-:Y:S05]  /*2e40*/  BSYNC B1 ;  /* 0x0000000000017941 */ /* 0x000fea0003800000 */
.L_x_60:
        /* <DEDUP_REMOVED lines=10> */
.L_x_63:
[----:B------:R-:W-:Y:S05]  /*2ef0*/  BSYNC B1 ;  /* 0x0000000000017941 */ /* 0x000fea0003800000 */
.L_x_62:
        /* <DEDUP_REMOVED lines=10> */
.L_x_65:
[----:B------:R-:W-:Y:S05]  /*2fa0*/  BSYNC B1 ;  /* 0x0000000000017941 */ /* 0x000fea0003800000 */
.L_x_64:
        /* <DEDUP_REMOVED lines=9> */
.L_x_67:
[----:B------:R-:W-:Y:S05]  /*3040*/  BSYNC B1 ;  /* 0x0000000000017941 */ /* 0x000fea0003800000 */
.L_x_66:
        /* <DEDUP_REMOVED lines=9> */
.L_x_69:
[----:B------:R-:W-:Y:S05]  /*30e0*/  BSYNC B1 ;  /* 0x0000000000017941 */ /* 0x000fea0003800000 */
.L_x_68:
        /* <DEDUP_REMOVED lines=10> */
.L_x_71:
[----:B------:R-:W-:Y:S05]  /*3190*/  BSYNC B1 ;  /* 0x0000000000017941 */ /* 0x000fea0003800000 */
.L_x_70:
        /* <DEDUP_REMOVED lines=10> */
.L_x_73:
[----:B------:R-:W-:Y:S05]  /*3240*/  BSYNC B1 ;  /* 0x0000000000017941 */ /* 0x000fea0003800000 */
.L_x_72:
        /* <DEDUP_REMOVED lines=9> */
.L_x_75:
[----:B------:R-:W-:Y:S05]  /*32e0*/  BSYNC B1 ;  /* 0x0000000000017941 */ /* 0x000fea0003800000 */
.L_x_74:
        /* <DEDUP_REMOVED lines=9> */
.L_x_77:
[----:B------:R-:W-:Y:S05]  /*3380*/  BSYNC B1 ;  /* 0x0000000000017941 */ /* 0x000fea0003800000 */
.L_x_76:
        /* <DEDUP_REMOVED lines=10> */
.L_x_79:
[----:B------:R-:W-:Y:S05]  /*3430*/  BSYNC B1 ;  /* 0x0000000000017941 */ /* 0x000fea0003800000 */
.L_x_78:
        /* <DEDUP_REMOVED lines=10> */
.L_x_81:
[----:B------:R-:W-:Y:S05]  /*34e0*/  BSYNC B1 ;  /* 0x0000000000017941 */ /* 0x000fea0003800000 */
.L_x_80:
        /* <DEDUP_REMOVED lines=9> */
.L_x_83:
[----:B------:R-:W-:Y:S05]  /*3580*/  BSYNC B1 ;  /* 0x0000000000017941 */ /* 0x000fea0003800000 */
.L_x_82:
        /* <DEDUP_REMOVED lines=9> */
.L_x_85:
[----:B------:R-:W-:Y:S05]  /*3620*/  BSYNC B1 ;  /* 0x0000000000017941 */ /* 0x000fea0003800000 */
.L_x_84:
        /* <DEDUP_REMOVED lines=10> */
.L_x_87:
[----:B------:R-:W-:Y:S05]  /*36d0*/  BSYNC B1 ;  /* 0x0000000000017941 */ /* 0x000fea0003800000 */
.L_x_86:
        /* <DEDUP_REMOVED lines=10> */
.L_x_89:
[----:B------:R-:W-:Y:S05]  /*3780*/  BSYNC B1 ;  /* 0x0000000000017941 */ /* 0x000fea0003800000 */
.L_x_88:
        /* <DEDUP_REMOVED lines=9> */
.L_x_91:
[----:B------:R-:W-:Y:S05]  /*3820*/  BSYNC B1 ;  /* 0x0000000000017941 */ /* 0x000fea0003800000 */
.L_x_90:
        /* <DEDUP_REMOVED lines=9> */
.L_x_93:
[----:B------:R-:W-:Y:S05]  /*38c0*/  BSYNC B1 ;  /* 0x0000000000017941 */ /* 0x000fea0003800000 */
.L_x_92:
        /* <DEDUP_REMOVED lines=10> */
.L_x_95:
[----:B------:R-:W-:Y:S05]  /*3970*/  BSYNC B1 ;  /* 0x0000000000017941 */ /* 0x000fea0003800000 */
.L_x_94:
        /* <DEDUP_REMOVED lines=10> */
.L_x_97:
[----:B------:R-:W-:Y:S05]  /*3a20*/  BSYNC B1 ;  /* 0x0000000000017941 */ /* 0x000fea0003800000 */
.L_x_96:
        /* <DEDUP_REMOVED lines=9> */
.L_x_99:
[----:B------:R-:W-:Y:S05]  /*3ac0*/  BSYNC B1 ;  /* 0x0000000000017941 */ /* 0x000fea0003800000 */
.L_x_98:
        /* <DEDUP_REMOVED lines=9> */
.L_x_101:
[----:B------:R-:W-:Y:S05]  /*3b60*/  BSYNC B1 ;  /* 0x0000000000017941 */ /* 0x000fea0003800000 */
.L_x_100:
        /* <DEDUP_REMOVED lines=10> */
.L_x_103:
[----:B------:R-:W-:Y:S05]  /*3c10*/  BSYNC B1 ;  /* 0x0000000000017941 */ /* 0x000fea0003800000 */
.L_x_102:
        /* <DEDUP_REMOVED lines=10> */
.L_x_105:
[----:B------:R-:W-:Y:S05]  /*3cc0*/  BSYNC B1 ;  /* 0x0000000000017941 */ /* 0x000fea0003800000 */
.L_x_104:
        /* <DEDUP_REMOVED lines=9> */
.L_x_107:
[----:B------:R-:W-:Y:S05]  /*3d60*/  BSYNC B1 ;  /* 0x0000000000017941 */ /* 0x000fea0003800000 */
.L_x_106:
        /* <DEDUP_REMOVED lines=9> */
.L_x_109:
[----:B------:R-:W-:Y:S05]  /*3e00*/  BSYNC B1 ;  /* 0x0000000000017941 */ /* 0x000fea0003800000 */
.L_x_108:
        /* <DEDUP_REMOVED lines=10> */
.L_x_111:
[----:B------:R-:W-:Y:S05]  /*3eb0*/  BSYNC B1 ;  /* 0x0000000000017941 */ /* 0x000fea0003800000 */
.L_x_110:
        /* <DEDUP_REMOVED lines=10> */
.L_x_113:
[----:B------:R-:W-:Y:S05]  /*3f60*/  BSYNC B1 ;  /* 0x0000000000017941 */ /* 0x000fea0003800000 */
.L_x_112:
        /* <DEDUP_REMOVED lines=9> */
.L_x_115:
[----:B------:R-:W-:Y:S05]  /*4000*/  BSYNC B1 ;  /* 0x0000000000017941 */ /* 0x000fea0003800000 */
.L_x_114:
        /* <DEDUP_REMOVED lines=9> */
.L_x_117:
[----:B------:R-:W-:Y:S05]  /*40a0*/  BSYNC B1 ;  /* 0x0000000000017941 */ /* 0x000fea0003800000 */
.L_x_116:
        /* <DEDUP_REMOVED lines=10> */
.L_x_119:
[----:B------:R-:W-:Y:S05]  /*4150*/  BSYNC B1 ;  /* 0x0000000000017941 */ /* 0x000fea0003800000 */
.L_x_118:
        /* <DEDUP_REMOVED lines=10> */
.L_x_121:
[----:B------:R-:W-:Y:S05]  /*4200*/  BSYNC B1 ;  /* 0x0000000000017941 */ /* 0x000fea0003800000 */
.L_x_120:
        /* <DEDUP_REMOVED lines=9> */
.L_x_123:
[----:B------:R-:W-:Y:S05]  /*42a0*/  BSYNC B1 ;  /* 0x0000000000017941 */ /* 0x000fea0003800000 */
.L_x_122:
        /* <DEDUP_REMOVED lines=9> */
.L_x_125:
[----:B------:R-:W-:Y:S05]  /*4340*/  BSYNC B1 ;  /* 0x0000000000017941 */ /* 0x000fea0003800000 */
.L_x_124:
        /* <DEDUP_REMOVED lines=10> */
.L_x_127:
[----:B------:R-:W-:Y:S05]  /*43f0*/  BSYNC B1 ;  /* 0x0000000000017941 */ /* 0x000fea0003800000 */
.L_x_126:
        /* <DEDUP_REMOVED lines=10> */
.L_x_129:
[----:B------:R-:W-:Y:S05]  /*44a0*/  BSYNC B1 ;  /* 0x0000000000017941 */ /* 0x000fea0003800000 */
.L_x_128:
        /* <DEDUP_REMOVED lines=9> */
.L_x_131:
[----:B------:R-:W-:Y:S05]  /*4540*/  BSYNC B1 ;  /* 0x0000000000017941 */ /* 0x000fea0003800000 */
.L_x_130:
        /* <DEDUP_REMOVED lines=9> */
.L_x_133:
[----:B------:R-:W-:Y:S05]  /*45e0*/  BSYNC B1 ;  /* 0x0000000000017941 */ /* 0x000fea0003800000 */
.L_x_132:
        /* <DEDUP_REMOVED lines=10> */
.L_x_135:
[----:B------:R-:W-:Y:S05]  /*4690*/  BSYNC B1 ;  /* 0x0000000000017941 */ /* 0x000fea0003800000 */
.L_x_134:
        /* <DEDUP_REMOVED lines=10> */
.L_x_137:
[----:B------:R-:W-:Y:S05]  /*4740*/  BSYNC B1 ;  /* 0x0000000000017941 */ /* 0x000fea0003800000 */
.L_x_136:
        /* <DEDUP_REMOVED lines=9> */
.L_x_139:
[----:B------:R-:W-:Y:S05]  /*47e0*/  BSYNC B1 ;  /* 0x0000000000017941 */ /* 0x000fea0003800000 */
.L_x_138:
        /* <DEDUP_REMOVED lines=9> */
.L_x_141:
[----:B------:R-:W-:Y:S05]  /*4880*/  BSYNC B1 ;  /* 0x0000000000017941 */ /* 0x000fea0003800000 */
.L_x_140:
        /* <DEDUP_REMOVED lines=10> */
.L_x_143:
[----:B------:R-:W-:Y:S05]  /*4930*/  BSYNC B1 ;  /* 0x0000000000017941 */ /* 0x000fea0003800000 */
.L_x_142:
        /* <DEDUP_REMOVED lines=10> */
.L_x_145:
[----:B------:R-:W-:Y:S05]  /*49e0*/  BSYNC B1 ;  /* 0x0000000000017941 */ /* 0x000fea0003800000 */
.L_x_144:
        /* <DEDUP_REMOVED lines=9> */
.L_x_147:
[----:B------:R-:W-:Y:S05]  /*4a80*/  BSYNC B1 ;  /* 0x0000000000017941 */ /* 0x000fea0003800000 */
.L_x_146:
        /* <DEDUP_REMOVED lines=9> */
.L_x_149:
[----:B------:R-:W-:Y:S05]  /*4b20*/  BSYNC B1 ;  /* 0x0000000000017941 */ /* 0x000fea0003800000 */
.L_x_148:
        /* <DEDUP_REMOVED lines=10> */
.L_x_151:
[----:B------:R-:W-:Y:S05]  /*4bd0*/  BSYNC B1 ;  /* 0x0000000000017941 */ /* 0x000fea0003800000 */
.L_x_150:
[----:B0----5:R-:W-:Y:S01]  /*4be0*/  HADD2.F32 R14, -RZ, R24.H0_H0 ;  /* 0x20000018ff0e7230 */ /* 0x021fe20000004100 */
[----:B------:R-:W-:Y:S01]  /*4bf0*/  ISETP.GT.AND P1, PT, R4, 0x79, PT ;  /* 0x000000790400780c */ /* 0x000fe20003f24270 */
[----:B------:R-:W-:Y:S01]  /*4c00*/  @P2 IMAD.MOV.U32 R4, RZ, RZ, R10 ;  /* 0x000000ffff042224 */ /* 0x000fe200078e000a */
[----:B------:R-:W-:Y:S02]  /*4c10*/  BSSY B1, `(.L_x_152) ;  /* 0x000000a000017945 */ /* 0x000fe40003800000 */
[----:B------:R-:W-:Y:S01]  /*4c20*/  FMUL R5, R14, R89 ;  /* 0x000000590e057220 */ /* 0x000fe20000400000 */
[----:B------:R-:W-:-:S03]  /*4c30*/  ISETP.GT.AND P3, PT, R3, RZ, P1 ;  /* 0x000000ff0300720c */ /* 0x000fc60000f64270 */
[----:B------:R-:W-:-:S05]  /*4c40*/  FFMA R5, R84, R88, R5 ;  /* 0x0000005854057223 */ /* 0x000fca0000000005 */
[----:B------:R-:W-:-:S04]  /*4c50*/  F2FP.F16.F32.PACK_AB R5, RZ, R5 ;  /* 0x00000005ff05723e */ /* 0x000fc800000000ff */
[----:B------:R-:W-:Y:S01]  /*4c60*/  PRMT R14, R5, 0x7610, R14 ;  /* 0x00007610050e7816 */ /* 0x000fe2000000000e */
[----:B------:R-:W-:-:S05]  /*4c70*/  @P2 IMAD.MOV.U32 R5, RZ, RZ, R11 ;  /* 0x000000ffff052224 */ /* 0x000fca00078e000b */
[----:B------:R0:W-:Y:S01]  /*4c80*/  @P2 STG.E.U16 desc[UR36][R4.64+0xf0], R14 ;  /* 0x0000f00e04002986 */ /* 0x0001e2000c101524 */
[----:B------:R-:W-:Y:S05]  /*4c90*/  @!P3 BRA `(.L_x_153) ;  /* 0x000000000004b947 */ /* 0x000fea0003800000 */
[----:B------:R0:W5:Y:S02]  /*4ca0*/  LDG.E.LTC128B.U16 R24, desc[UR36][R6.64+0xf2] ;  /* 0x0000f22406187981 */ /* 0x000164000c1e1520 */
.L_x_153:
[----:B------:R-:W-:Y:S05]  /*4cb0*/  BSYNC B1 ;  /* 0x0000000000017941 */ /* 0x000fea0003800000 */
.L_x_152:
        /* <DEDUP_REMOVED lines=9> */
.L_x_155:
[----:B------:R-:W-:Y:S05]  /*4d50*/  BSYNC B1 ;  /* 0x0000000000017941 */ /* 0x000fea0003800000 */
.L_x_154:
[----:B0----5:R-:W-:Y:S01]  /*4d60*/  HADD2.F32 R4, -RZ, R24.H0_H0 ;  /* 0x20000018ff047230 */ /* 0x021fe20000004100 */
[----:B------:R-:W-:Y:S01]  /*4d70*/  ISETP.GT.AND P1, PT, R3, 0x8, P1 ;  /* 0x000000080300780c */ /* 0x000fe20000f24270 */
[----:B------:R-:W-:Y:S03]  /*4d80*/  BSSY B1, `(.L_x_156) ;  /* 0x000000a000017945 */ /* 0x000fe60003800000 */
[----:B------:R-:W-:Y:S01]  /*4d90*/  FMUL R5, R4, R89 ;  /* 0x0000005904057220 */ /* 0x000fe20000400000 */
[----:B------:R-:W-:-:S03]  /*4da0*/  @P0 IMAD.MOV.U32 R4, RZ, RZ, R12 ;  /* 0x000000ffff040224 */ /* 0x000fc600078e000c */
[----:B------:R-:W-:-:S05]  /*4db0*/  FFMA R5, R86, R88, R5 ;  /* 0x0000005856057223 */ /* 0x000fca0000000005 */
[----:B------:R-:W-:-:S04]  /*4dc0*/  F2FP.F16.F32.PACK_AB R5, RZ, R5 ;  /* 0x00000005ff05723e */ /* 0x000fc800000000ff */
[----:B-1-34-:R-:W-:Y:S01]  /*4dd0*/  PRMT R6, R5, 0x7610, R6 ;  /* 0x0000761005067816 */ /* 0x01afe20000000006 */
[----:B------:R-:W-:-:S05]  /*4de0*/  @P0 IMAD.MOV.U32 R5, RZ, RZ, R13 ;  /* 0x000000ffff050224 */ /* 0x000fca00078e000d */
[----:B------:R0:W-:Y:S01]  /*4df0*/  @P0 STG.E.U16 desc[UR36][R4.64+0xf0], R6 ;  /* 0x0000f00604000986 */ /* 0x0001e2000c101524 */
[----:B------:R-:W-:Y:S05]  /*4e00*/  @!P1 BRA `(.L_x_157) ;  /* 0x0000000000049947 */ /* 0x000fea0003800000 */
[----:B------:R1:W5:Y:S02]  /*4e10*/  LDG.E.LTC128B.U16 R24, desc[UR36][R8.64+0xf2] ;  /* 0x0000f22408187981 */ /* 0x000364000c1e1520 */
.L_x_157:
[----:B------:R-:W-:Y:S05]  /*4e20*/  BSYNC B1 ;  /* 0x0000000000017941 */ /* 0x000fea0003800000 */
.L_x_156:
[----:B------:R-:W-:Y:S05]  /*4e30*/  @!P1 BRA `(.L_x_158) ;  /* 0x0000001000d09947 */ /* 0x000fea0003800000 */
[----:B-----5:R-:W-:-:S05]  /*4e40*/  HADD2.F32 R24, -RZ, R24.H0_H0 ;  /* 0x20000018ff187230 */ /* 0x020fca0000004100 */
[----:B------:R-:W-:-:S04]  /*4e50*/  FMUL R24, R24, R89 ;  /* 0x0000005918187220 */ /* 0x000fc80000400000 */
[----:B------:R-:W-:-:S05]  /*4e60*/  FFMA R24, R87, R88, R24 ;  /* 0x0000005857187223 */ /* 0x000fca0000000018 */
[----:B------:R-:W-:-:S05]  /*4e70*/  F2FP.F16.F32.PACK_AB R24, RZ, R24 ;  /* 0x00000018ff18723e */ /* 0x000fca00000000ff */
[----:B------:R3:W-:Y:S01]  /*4e80*/  STG.E.U16 desc[UR36][R12.64+0xf2], R24 ;  /* 0x0000f2180c007986 */ /* 0x0007e2000c101524 */
[----:B------:R-:W-:Y:S05]  /*4e90*/  BRA `(.L_x_158) ;  /* 0x0000001000b87947 */ /* 0x000fea0003800000 */
.L_x_33:
[----:B------:R-:W-:Y:S01]  /*4ea0*/  ISETP.GT.AND P2, PT, R4, 0x1, PT ;  /* 0x000000010400780c */ /* 0x000fe20003f44270 */
[----:B------:R-:W-:Y:S01]  /*4eb0*/  ULDC.64 UR4, c[0x0][0x5c0] ;  /* 0x0001700000047ab9 */ /* 0x000fe20000000a00 */
[-C--:B------:R-:W-:Y:S01]  /*4ec0*/  FMUL R24, R24, R88.reuse ;  /* 0x0000005818187220 */ /* 0x080fe20000400000 */
[-C--:B------:R-:W-:Y:S01]  /*4ed0*/  FMUL R25, R25, R88.reuse ;  /* 0x0000005819197220 */ /* 0x080fe20000400000 */
[----:B------:R-:W-:Y:S01]  /*4ee0*/  ISETP.GT.AND P1, PT, R3, RZ, P2 ;  /* 0x000000ff0300720c */ /* 0x000fe20001724270 */
[-C--:B------:R-:W-:Y:S01]  /*4ef0*/  FMUL R26, R26, R88.reuse ;  /* 0x000000581a1a7220 */ /* 0x080fe20000400000 */
[----:B------:R-:W-:Y:S01]  /*4f00*/  LEA R6, P4, R104, UR4, 0x1 ;  /* 0x0000000468067c11 */ /* 0x000fe2000f8808ff */
[----:B------:R-:W-:Y:S01]  /*4f10*/  FMUL R27, R27, R88 ;  /* 0x000000581b1b7220 */ /* 0x000fe20000400000 */
[----:B------:R-:W-:Y:S01]  /*4f20*/  F2FP.F16.F32.PACK_AB R24, RZ, R24 ;  /* 0x00000018ff18723e */ /* 0x000fe200000000ff */
[-C--:B------:R-:W-:Y:S01]  /*4f30*/  FMUL R28, R28, R88.reuse ;  /* 0x000000581c1c7220 */ /* 0x080fe20000400000 */
[----:B------:R-:W-:Y:S01]  /*4f40*/  LEA.HI.X R7, R104, UR5, R115, 0x1, P4 ;  /* 0x0000000568077c11 */ /* 0x000fe2000a0f0c73 */
[-C--:B------:R-:W-:Y:S01]  /*4f50*/  FMUL R29, R29, R88.reuse ;  /* 0x000000581d1d7220 */ /* 0x080fe20000400000 */
[----:B------:R-:W-:Y:S01]  /*4f60*/  F2FP.F16.F32.PACK_AB R25, RZ, R25 ;  /* 0x00000019ff19723e */ /* 0x000fe200000000ff */
[-C--:B------:R-:W-:Y:S01]  /*4f70*/  FMUL R30, R30, R88.reuse ;  /* 0x000000581e1e7220 */ /* 0x080fe20000400000 */
[----:B------:R-:W-:Y:S01]  /*4f80*/  ISETP.GT.AND P2, PT, R3, 0x8, P2 ;  /* 0x000000080300780c */ /* 0x000fe20001744270 */
[----:B------:R-:W-:Y:S01]  /*4f90*/  @P3 STG.E.U16 desc[UR36][R6.64], R24 ;  /* 0x0000001806003986 */ /* 0x000fe2000c101524 */
[C---:B------:R-:W-:Y:S01]  /*4fa0*/  SHF.L.U64.HI R5, R90.reuse, 0x1, R91 ;  /* 0x000000015a057819 */ /* 0x040fe2000001025b */
[----:B------:R-:W-:Y:S01]  /*4fb0*/  FMUL R31, R31, R88 ;  /* 0x000000581f1f7220 */ /* 0x000fe20000400000 */
[----:B------:R-:W-:Y:S01]  /*4fc0*/  LEA R8, P3, R90, R6, 0x1 ;  /* 0x000000065a087211 */ /* 0x000fe200078608ff */
[----:B------:R-:W-:Y:S01]  /*4fd0*/  @P1 STG.E.U16 desc[UR36][R6.64+0x2], R25 ;  /* 0x0000021906001986 */ /* 0x000fe2000c101524 */
[----:B------:R-:W-:Y:S01]  /*4fe0*/  ISETP.GT.AND P1, PT, R3, 0x8, P0 ;  /* 0x000000080300780c */ /* 0x000fe20000724270 */
[----:B------:R-:W-:Y:S01]  /*4ff0*/  FMUL R32, R32, R88 ;  /* 0x0000005820207220 */ /* 0x000fe20000400000 */
[----:B------:R-:W-:Y:S01]  /*5000*/  F2FP.F16.F32.PACK_AB R26, RZ, R26 ;  /* 0x0000001aff1a723e */ /* 0x000fe200000000ff */
[----:B------:R-:W-:Y:S01]  /*5010*/  IMAD.X R9, R5, 0x1, R7, P3 ;  /* 0x0000000105097824 */ /* 0x000fe200018e0607 */
[----:B------:R-:W-:Y:S01]  /*5020*/  F2FP.F16.F32.PACK_AB R27, RZ, R27 ;  /* 0x0000001bff1b723e */ /* 0x000fe200000000ff */
[-C--:B------:R-:W-:Y:S01]  /*5030*/  FMUL R33, R33, R88.reuse ;  /* 0x0000005821217220 */ /* 0x080fe20000400000 */
[----:B------:R-:W-:Y:S01]  /*5040*/  ISETP.GT.AND P0, PT, R4, 0x8, PT ;  /* 0x000000080400780c */ /* 0x000fe20003f04270 */
[----:B------:R-:W-:Y:S01]  /*5050*/  FMUL R34, R34, R88 ;  /* 0x0000005822227220 */ /* 0x000fe20000400000 */
[----:B------:R-:W-:Y:S01]  /*5060*/  F2FP.F16.F32.PACK_AB R28, RZ, R28 ;  /* 0x0000001cff1c723e */ /* 0x000fe200000000ff */
[-C--:B------:R-:W-:Y:S01]  /*5070*/  FMUL R35, R35, R88.reuse ;  /* 0x0000005823237220 */ /* 0x080fe20000400000 */
[C---:B------:R-:W-:Y:S01]  /*5080*/  ISETP.GT.AND P4, PT, R3.reuse, RZ, P0 ;  /* 0x000000ff0300720c */ /* 0x040fe20000784270 */
[-C--:B------:R-:W-:Y:S01]  /*5090*/  FMUL R36, R36, R88.reuse ;  /* 0x0000005824247220 */ /* 0x080fe20000400000 */
[----:B------:R-:W-:Y:S01]  /*50a0*/  F2FP.F16.F32.PACK_AB R29, RZ, R29 ;  /* 0x0000001dff1d723e */ /* 0x000fe200000000ff */
[----:B------:R-:W-:Y:S01]  /*50b0*/  @P1 STG.E.U16 desc[UR36][R8.64], R26 ;  /* 0x0000001a08001986 */ /* 0x000fe2000c101524 */
[----:B------:R-:W-:Y:S01]  /*50c0*/  ISETP.GT.AND P1, PT, R3, 0x8, P0 ;  /* 0x000000080300780c */ /* 0x000fe20000724270 */
[----:B------:R-:W-:Y:S01]  /*50d0*/  FMUL R37, R37, R88 ;  /* 0x0000005825257220 */ /* 0x000fe20000400000 */
[----:B------:R-:W-:Y:S01]  /*50e0*/  F2FP.F16.F32.PACK_AB R30, RZ, R30 ;  /* 0x0000001eff1e723e */ /* 0x000fe200000000ff */
[----:B------:R-:W-:Y:S01]  /*50f0*/  @P2 STG.E.U16 desc[UR36][R8.64+0x2], R27 ;  /* 0x0000021b08002986 */ /* 0x000fe2000c101524 */
[----:B------:R-:W-:Y:S01]  /*5100*/  ISETP.GT.AND P2, PT, R4, 0x9, PT ;  /* 0x000000090400780c */ /* 0x000fe20003f44270 */
[-C--:B------:R-:W-:Y:S01]  /*5110*/  FMUL R38, R38, R88.reuse ;  /* 0x0000005826267220 */ /* 0x080fe20000400000 */
[----:B------:R-:W-:Y:S01]  /*5120*/  F2FP.F16.F32.PACK_AB R31, RZ, R31 ;  /* 0x0000001fff1f723e */ /* 0x000fe200000000ff */
[-C--:B------:R-:W-:Y:S01]  /*5130*/  FMUL R39, R39, R88.reuse ;  /* 0x0000005827277220 */ /* 0x080fe20000400000 */
[C---:B------:R-:W-:Y:S01]  /*5140*/  ISETP.GT.AND P3, PT, R3.reuse, RZ, P2 ;  /* 0x000000ff0300720c */ /* 0x040fe20001764270 */
[----:B------:R-:W-:Y:S01]  /*5150*/  @P4 STG.E.U16 desc[UR36][R6.64+0x10], R28 ;  /* 0x0000101c06004986 */ /* 0x000fe2000c101524 */
[----:B------:R-:W-:Y:S01]  /*5160*/  ISETP.GT.AND P2, PT, R3, 0x8, P2 ;  /* 0x000000080300780c */ /* 0x000fe20001744270 */
[-C--:B------:R-:W-:Y:S01]  /*5170*/  FMUL R40, R40, R88.reuse ;  /* 0x0000005828287220 */ /* 0x080fe20000400000 */
[----:B------:R-:W-:Y:S01]  /*5180*/  ISETP.GT.AND P0, PT, R4, 0x10, PT ;  /* 0x000000100400780c */ /* 0x000fe20003f04270 */
[----:B------:R-:W-:Y:S01]  /*5190*/  FMUL R41, R41, R88 ;  /* 0x0000005829297220 */ /* 0x000fe20000400000 */
[----:B------:R-:W-:Y:S01]  /*51a0*/  F2FP.F16.F32.PACK_AB R32, RZ, R32 ;  /* 0x00000020ff20723e */ /* 0x000fe200000000ff */
[-C--:B------:R-:W-:Y:S01]  /*51b0*/  FMUL R42, R42, R88.reuse ;  /* 0x000000582a2a7220 */ /* 0x080fe20000400000 */
[----:B------:R-:W-:Y:S01]  /*51c0*/  ISETP.GT.AND P4, PT, R3, RZ, P0 ;  /* 0x000000ff0300720c */ /* 0x000fe20000784270 */
[-C--:B------:R-:W-:Y:S01]  /*51d0*/  FMUL R43, R43, R88.reuse ;  /* 0x000000582b2b7220 */ /* 0x080fe20000400000 */
[----:B------:R-:W-:Y:S01]  /*51e0*/  F2FP.F16.F32.PACK_AB R33, RZ, R33 ;  /* 0x00000021ff21723e */ /* 0x000fe200000000ff */
[----:B------:R-:W-:Y:S01]  /*51f0*/  FMUL R44, R44, R88 ;  /* 0x000000582c2c7220 */ /* 0x000fe20000400000 */
[----:B------:R-:W-:Y:S01]  /*5200*/  F2FP.F16.F32.PACK_AB R34, RZ, R34 ;  /* 0x00000022ff22723e */ /* 0x000fe200000000ff */
[----:B------:R-:W-:Y:S01]  /*5210*/  @P3 STG.E.U16 desc[UR36][R6.64+0x12], R29 ;  /* 0x0000121d06003986 */ /* 0x000fe2000c101524 */
[----:B------:R-:W-:Y:S01]  /*5220*/  ISETP.GT.AND P3, PT, R4, 0x11, PT ;  /* 0x000000110400780c */ /* 0x000fe20003f64270 */
[-C--:B------:R-:W-:Y:S01]  /*5230*/  FMUL R45, R45, R88.reuse ;  /* 0x000000582d2d7220 */ /* 0x080fe20000400000 */
[----:B------:R-:W-:Y:S01]  /*5240*/  F2FP.F16.F32.PACK_AB R35, RZ, R35 ;  /* 0x00000023ff23723e */ /* 0x000fe200000000ff */
[----:B------:R-:W-:Y:S01]  /*5250*/  @P1 STG.E.U16 desc[UR36][R8.64+0x10], R30 ;  /* 0x0000101e08001986 */ /* 0x000fe2000c101524 */
[C---:B------:R-:W-:Y:S01]  /*5260*/  ISETP.GT.AND P1, PT, R3.reuse, 0x8, P0 ;  /* 0x000000080300780c */ /* 0x040fe20000724270 */
[-C--:B------:R-:W-:Y:S01]  /*5270*/  FMUL R46, R46, R88.reuse ;  /* 0x000000582e2e7220 */ /* 0x080fe20000400000 */
[----:B------:R-:W-:Y:S01]  /*5280*/  ISETP.GT.AND P0, PT, R4, 0x18, PT ;  /* 0x000000180400780c */ /* 0x000fe20003f04270 */
[----:B------:R-:W-:Y:S01]  /*5290*/  @P2 STG.E.U16 desc[UR36][R8.64+0x12], R31 ;  /* 0x0000121f08002986 */ /* 0x000fe2000c101524 */
[----:B------:R-:W-:Y:S01]  /*52a0*/  ISETP.GT.AND P2, PT, R3, RZ, P3 ;  /* 0x000000ff0300720c */ /* 0x000fe20001f44270 */
[-C--:B------:R-:W-:Y:S01]  /*52b0*/  FMUL R47, R47, R88.reuse ;  /* 0x000000582f2f7220 */ /* 0x080fe20000400000 */
[C---:B------:R-:W-:Y:S01]  /*52c0*/  ISETP.GT.AND P3, PT, R3.reuse, 0x8, P3 ;  /* 0x000000080300780c */ /* 0x040fe20001f64270 */
[----:B------:R-:W-:Y:S01]  /*52d0*/  @P4 STG.E.U16 desc[UR36][R6.64+0x20], R32 ;  /* 0x0000202006004986 */ /* 0x000fe2000c101524 */
[----:B------:R-:W-:Y:S01]  /*52e0*/  ISETP.GT.AND P4, PT, R3, RZ, P0 ;  /* 0x000000ff0300720c */ /* 0x000fe20000784270 */
[----:B------:R-:W-:Y:S01]  /*52f0*/  FMUL R48, R48, R88 ;  /* 0x0000005830307220 */ /* 0x000fe20000400000 */
[----:B------:R-:W-:Y:S01]  /*5300*/  F2FP.F16.F32.PACK_AB R36, RZ, R36 ;  /* 0x00000024ff24723e */ /* 0x000fe200000000ff */
[-C--:B------:R-:W-:Y:S01]  /*5310*/  FMUL R49, R49, R88.reuse ;  /* 0x0000005831317220 */ /* 0x080fe20000400000 */
[----:B------:R-:W-:Y:S01]  /*5320*/  F2FP.F16.F32.PACK_AB R37, RZ, R37 ;  /* 0x00000025ff25723e */ /* 0x000fe200000000ff */
[----:B------:R-:W-:Y:S01]  /*5330*/  FMUL R50, R50, R88 ;  /* 0x0000005832327220 */ /* 0x000fe20000400000 */
[----:B------:R-:W-:Y:S01]  /*5340*/  F2FP.F16.F32.PACK_AB R38, RZ, R38 ;  /* 0x00000026ff26723e */ /* 0x000fe200000000ff */
[----:B------:R-:W-:Y:S01]  /*5350*/  FMUL R51, R51, R88 ;  /* 0x0000005833337220 */ /* 0x000fe20000400000 */
[----:B------:R-:W-:Y:S01]  /*5360*/  F2FP.F16.F32.PACK_AB R39, RZ, R39 ;  /* 0x00000027ff27723e */ /* 0x000fe200000000ff */
[----:B------:R-:W-:Y:S01]  /*5370*/  @P2 STG.E.U16 desc[UR36][R6.64+0x22], R33 ;  /* 0x0000222106002986 */ /* 0x000fe2000c101524 */
[----:B------:R-:W-:Y:S01]  /*5380*/  F2FP.F16.F32.PACK_AB R40, RZ, R40 ;  /* 0x00000028ff28723e */ /* 0x000fe200000000ff */
[-C--:B------:R-:W-:Y:S01]  /*5390*/  FMUL R52, R52, R88.reuse ;  /* 0x0000005834347220 */ /* 0x080fe20000400000 */
[----:B------:R-:W-:Y:S01]  /*53a0*/  F2FP.F16.F32.PACK_AB R41, RZ, R41 ;  /* 0x00000029ff29723e */ /* 0x000fe200000000ff */
[----:B------:R-:W-:Y:S01]  /*53b0*/  @P1 STG.E.U16 desc[UR36][R8.64+0x20], R34 ;  /* 0x0000202208001986 */ /* 0x000fe2000c101524 */
[----:B------:R-:W-:Y:S01]  /*53c0*/  ISETP.GT.AND P1, PT, R3, 0x8, P0 ;  /* 0x000000080300780c */ /* 0x000fe20000724270 */
[-C--:B------:R-:W-:Y:S01]  /*53d0*/  FMUL R53, R53, R88.reuse ;  /* 0x0000005835357220 */ /* 0x080fe20000400000 */
[C---:B------:R-:W-:Y:S01]  /*53e0*/  ISETP.GT.AND P0, PT, R4.reuse, 0x20, PT ;  /* 0x000000200400780c */ /* 0x040fe20003f04270 */
[----:B------:R-:W-:Y:S01]  /*53f0*/  @P3 STG.E.U16 desc[UR36][R8.64+0x22], R35 ;  /* 0x0000222308003986 */ /* 0x000fe2000c101524 */
[----:B------:R-:W-:Y:S01]  /*5400*/  ISETP.GT.AND P3, PT, R4, 0x19, PT ;  /* 0x000000190400780c */ /* 0x000fe20003f64270 */
[----:B------:R-:W-:Y:S01]  /*5410*/  FMUL R54, R54, R88 ;  /* 0x0000005836367220 */ /* 0x000fe20000400000 */
[----:B------:R-:W-:Y:S01]  /*5420*/  F2FP.F16.F32.PACK_AB R42, RZ, R42 ;  /* 0x0000002aff2a723e */ /* 0x000fe200000000ff */
[----:B------:R-:W-:Y:S01]  /*5430*/  @P4 STG.E.U16 desc[UR36][R6.64+0x30], R36 ;  /* 0x0000302406004986 */ /* 0x000fe2000c101524 */
[----:B------:R-:W-:Y:S01]  /*5440*/  ISETP.GT.AND P2, PT, R3, RZ, P3 ;  /* 0x000000ff0300720c */ /* 0x000fe20001f44270 */
[-C--:B------:R-:W-:Y:S01]  /*5450*/  FMUL R55, R55, R88.reuse ;  /* 0x0000005837377220 */ /* 0x080fe20000400000 */
[C---:B------:R-:W-:Y:S01]  /*5460*/  ISETP.GT.AND P3, PT, R3.reuse, 0x8, P3 ;  /* 0x000000080300780c */ /* 0x040fe20001f64270 */
[-C--:B------:R-:W-:Y:S01]  /*5470*/  FMUL R56, R56, R88.reuse ;  /* 0x0000005838387220 */ /* 0x080fe20000400000 */
[----:B------:R-:W-:Y:S01]  /*5480*/  ISETP.GT.AND P4, PT, R3, RZ, P0 ;  /* 0x000000ff0300720c */ /* 0x000fe20000784270 */
[-C--:B------:R-:W-:Y:S01]  /*5490*/  FMUL R57, R57, R88.reuse ;  /* 0x0000005839397220 */ /* 0x080fe20000400000 */
[----:B------:R-:W-:Y:S01]  /*54a0*/  F2FP.F16.F32.PACK_AB R43, RZ, R43 ;  /* 0x0000002bff2b723e */ /* 0x000fe200000000ff */
[----:B------:R-:W-:Y:S01]  /*54b0*/  FMUL R58, R58, R88 ;  /* 0x000000583a3a7220 */ /* 0x000fe20000400000 */
[----:B------:R-:W-:Y:S01]  /*54c0*/  F2FP.F16.F32.PACK_AB R44, RZ, R44 ;  /* 0x0000002cff2c723e */ /* 0x000fe200000000ff */
[-C--:B------:R-:W-:Y:S01]  /*54d0*/  FMUL R59, R59, R88.reuse ;  /* 0x000000583b3b7220 */ /* 0x080fe20000400000 */
[----:B------:R-:W-:Y:S01]  /*54e0*/  F2FP.F16.F32.PACK_AB R45, RZ, R45 ;  /* 0x0000002dff2d723e */ /* 0x000fe200000000ff */
[----:B------:R-:W-:Y:S01]  /*54f0*/  FMUL R60, R60, R88 ;  /* 0x000000583c3c7220 */ /* 0x000fe20000400000 */
[----:B------:R-:W-:Y:S01]  /*5500*/  F2FP.F16.F32.PACK_AB R46, RZ, R46 ;  /* 0x0000002eff2e723e */ /* 0x000fe200000000ff */
[----:B------:R-:W-:Y:S01]  /*5510*/  @P2 STG.E.U16 desc[UR36][R6.64+0x32], R37 ;  /* 0x0000322506002986 */ /* 0x000fe2000c101524 */
[----:B------:R-:W-:Y:S01]  /*5520*/  F2FP.F16.F32.PACK_AB R47, RZ, R47 ;  /* 0x0000002fff2f723e */ /* 0x000fe200000000ff */
[----:B------:R-:W-:Y:S01]  /*5530*/  FMUL R61, R61, R88 ;  /* 0x000000583d3d7220 */ /* 0x000fe20000400000 */
[----:B------:R-:W-:Y:S01]  /*5540*/  F2FP.F16.F32.PACK_AB R48, RZ, R48 ;  /* 0x00000030ff30723e */ /* 0x000fe200000000ff */
[----:B------:R-:W-:Y:S01]  /*5550*/  @P1 STG.E.U16 desc[UR36][R8.64+0x30], R38 ;  /* 0x0000302608001986 */ /* 0x000fe2000c101524 */
[----:B------:R-:W-:Y:S01]  /*5560*/  ISETP.GT.AND P1, PT, R3, 0x8, P0 ;  /* 0x000000080300780c */ /* 0x000fe20000724270 */
[-C--:B------:R-:W-:Y:S01]  /*5570*/  FMUL R62, R62, R88.reuse ;  /* 0x000000583e3e7220 */ /* 0x080fe20000400000 */
[C---:B------:R-:W-:Y:S01]  /*5580*/  ISETP.GT.AND P0, PT, R4.reuse, 0x28, PT ;  /* 0x000000280400780c */ /* 0x040fe20003f04270 */
[----:B------:R-:W-:Y:S01]  /*5590*/  @P3 STG.E.U16 desc[UR36][R8.64+0x32], R39 ;  /* 0x0000322708003986 */ /* 0x000fe2000c101524 */
[----:B------:R-:W-:Y:S01]  /*55a0*/  ISETP.GT.AND P3, PT, R4, 0x21, PT ;  /* 0x000000210400780c */ /* 0x000fe20003f64270 */
[-C--:B------:R-:W-:Y:S01]  /*55b0*/  FMUL R63, R63, R88.reuse ;  /* 0x000000583f3f7220 */ /* 0x080fe20000400000 */
[----:B------:R-:W-:Y:S01]  /*55c0*/  F2FP.F16.F32.PACK_AB R49, RZ, R49 ;  /* 0x00000031ff31723e */ /* 0x000fe200000000ff */
[----:B------:R-:W-:Y:S01]  /*55d0*/  @P4 STG.E.U16 desc[UR36][R6.64+0x40], R40 ;  /* 0x0000402806004986 */ /* 0x000fe2000c101524 */
[C---:B------:R-:W-:Y:S01]  /*55e0*/  ISETP.GT.AND P2, PT, R3.reuse, RZ, P3 ;  /* 0x000000ff0300720c */ /* 0x040fe20001f44270 */
[-C--:B------:R-:W-:Y:S01]  /*55f0*/  FMUL R64, R64, R88.reuse ;  /* 0x0000005840407220 */ /* 0x080fe20000400000 */
[----:B------:R-:W-:Y:S01]  /*5600*/  ISETP.GT.AND P3, PT, R3, 0x8, P3 ;  /* 0x000000080300780c */ /* 0x000fe20001f64270 */
[-C--:B------:R-:W-:Y:S01]  /*5610*/  FMUL R65, R65, R88.reuse ;  /* 0x0000005841417220 */ /* 0x080fe20000400000 */
        /* <DEDUP_REMOVED lines=62> */
[----:B------:R-:W-:-:S02]  /*5a00*/  F2FP.F16.F32.PACK_AB R68, RZ, R68 ;  /* 0x00000044ff44723e */ /* 0x000fc400000000ff */
[----:B------:R-:W-:Y:S01]  /*5a10*/  F2FP.F16.F32.PACK_AB R69, RZ, R69 ;  /* 0x00000045ff45723e */ /* 0x000fe200000000ff */
[----:B------:R-:W-:Y:S01]  /*5a20*/  @P1 STG.E.U16 desc[UR36][R8.64+0x60], R50 ;  /* 0x0000603208001986 */ /* 0x000fe2000c101524 */
[C---:B------:R-:W-:Y:S02]  /*5a30*/  ISETP.GT.AND P1, PT, R3.reuse, 0x8, P0 ;  /* 0x000000080300780c */ /* 0x040fe40000724270 */
[C---:B------:R-:W-:Y:S01]  /*5a40*/  ISETP.GT.AND P0, PT, R4.reuse, 0x40, PT ;  /* 0x000000400400780c */ /* 0x040fe20003f04270 */
[----:B------:R-:W-:Y:S01]  /*5a50*/  @P3 STG.E.U16 desc[UR36][R8.64+0x62], R51 ;  /* 0x0000623308003986 */ /* 0x000fe2000c101524 */
[----:B------:R-:W-:Y:S02]  /*5a60*/  ISETP.GT.AND P3, PT, R4, 0x39, PT ;  /* 0x000000390400780c */ /* 0x000fe40003f64270 */
[----:B------:R-:W-:Y:S01]  /*5a70*/  F2FP.F16.F32.PACK_AB R70, RZ, R70 ;  /* 0x00000046ff46723e */ /* 0x000fe200000000ff */
[----:B------:R-:W-:Y:S01]  /*5a80*/  @P4 STG.E.U16 desc[UR36][R6.64+0x70], R52 ;  /* 0x0000703406004986 */ /* 0x000fe2000c101524 */
[----:B------:R-:W-:-:S02]  /*5a90*/  ISETP.GT.AND P2, PT, R3, RZ, P3 ;  /* 0x000000ff0300720c */ /* 0x000fc40001f44270 */
[C---:B------:R-:W-:Y:S02]  /*5aa0*/  ISETP.GT.AND P3, PT, R3.reuse, 0x8, P3 ;  /* 0x000000080300780c */ /* 0x040fe40001f64270 */
[----:B------:R-:W-:Y:S02]  /*5ab0*/  ISETP.GT.AND P4, PT, R3, RZ, P0 ;  /* 0x000000ff0300720c */ /* 0x000fe40000784270 */
[----:B------:R-:W-:Y:S02]  /*5ac0*/  F2FP.F16.F32.PACK_AB R71, RZ, R71 ;  /* 0x00000047ff47723e */ /* 0x000fe400000000ff */
[----:B------:R-:W-:Y:S02]  /*5ad0*/  F2FP.F16.F32.PACK_AB R72, RZ, R72 ;  /* 0x00000048ff48723e */ /* 0x000fe400000000ff */
[----:B------:R-:W-:Y:S02]  /*5ae0*/  F2FP.F16.F32.PACK_AB R73, RZ, R73 ;  /* 0x00000049ff49723e */ /* 0x000fe400000000ff */
        /* <DEDUP_REMOVED lines=33> */
[----:B------:R-:W-:-:S03]  /*5d00*/  F2FP.F16.F32.PACK_AB R87, RZ, R87 ;  /* 0x00000057ff57723e */ /* 0x000fc600000000ff */
[----:B------:R-:W-:Y:S04]  /*5d10*/  @P2 STG.E.U16 desc[UR36][R6.64+0x92], R61 ;  /* 0x0000923d06002986 */ /* 0x000fe8000c101524 */
[----:B------:R-:W-:Y:S01]  /*5d20*/  @P1 STG.E.U16 desc[UR36][R8.64+0x90], R62 ;  /* 0x0000903e08001986 */ /* 0x000fe2000c101524 */
[----:B------:R-:W-:Y:S02]  /*5d30*/  ISETP.GT.AND P1, PT, R3, 0x8, P0 ;  /* 0x000000080300780c */ /* 0x000fe40000724270 */
[C---:B------:R-:W-:Y:S01]  /*5d40*/  ISETP.GT.AND P0, PT, R4.reuse, 0x58, PT ;  /* 0x000000580400780c */ /* 0x040fe20003f04270 */
[----:B------:R-:W-:Y:S01]  /*5d50*/  @P3 STG.E.U16 desc[UR36][R8.64+0x92], R63 ;  /* 0x0000923f08003986 */ /* 0x000fe2000c101524 */
[----:B------:R-:W-:-:S03]  /*5d60*/  ISETP.GT.AND P3, PT, R4, 0x51, PT ;  /* 0x000000510400780c */ /* 0x000fc60003f64270 */
[----:B------:R-:W-:Y:S01]  /*5d70*/  @P4 STG.E.U16 desc[UR36][R6.64+0xa0], R64 ;  /* 0x0000a04006004986 */ /* 0x000fe2000c101524 */
[C---:B------:R-:W-:Y:S02]  /*5d80*/  ISETP.GT.AND P2, PT, R3.reuse, RZ, P3 ;  /* 0x000000ff0300720c */ /* 0x040fe40001f44270 */
[C---:B------:R-:W-:Y:S02]  /*5d90*/  ISETP.GT.AND P3, PT, R3.reuse, 0x8, P3 ;  /* 0x000000080300780c */ /* 0x040fe40001f64270 */
[----:B------:R-:W-:-:S09]  /*5da0*/  ISETP.GT.AND P4, PT, R3, RZ, P0 ;  /* 0x000000ff0300720c */ /* 0x000fd20000784270 */
        /* <DEDUP_REMOVED lines=9> */
[C---:B------:R-:W-:Y:S02]  /*5e40*/  ISETP.GT.AND P3, PT, R3.reuse, RZ, P0 ;  /* 0x000000ff0300720c */ /* 0x040fe40000764270 */
[----:B------:R-:W-:-:S07]  /*5e50*/  ISETP.GT.AND P0, PT, R3, 0x8, P0 ;  /* 0x000000080300780c */ /* 0x000fce0000704270 */
[----:B------:R-:W-:Y:S04]  /*5e60*/  @P2 STG.E.U16 desc[UR36][R6.64+0xb2], R69 ;  /* 0x0000b24506002986 */ /* 0x000fe8000c101524 */
[----:B------:R-:W-:Y:S01]  /*5e70*/  @P1 STG.E.U16 desc[UR36][R8.64+0xb0], R70 ;  /* 0x0000b04608001986 */ /* 0x000fe2000c101524 */
[----:B------:R-:W-:-:S03]  /*5e80*/  ISETP.GT.AND P1, PT, R4, 0x68, PT ;  /* 0x000000680400780c */ /* 0x000fc60003f24270 */
        /* <DEDUP_REMOVED lines=11> */
[C---:B------:R-:W-:Y:S02]  /*5f40*/  ISETP.GT.AND P2, PT, R3.reuse, RZ, P0 ;  /* 0x000000ff0300720c */ /* 0x040fe40000744270 */
[----:B------:R-:W-:Y:S01]  /*5f50*/  ISETP.GT.AND P0, PT, R3, 0x8, P0 ;  /* 0x000000080300780c */ /* 0x000fe20000704270 */
[----:B------:R-:W-:Y:S01]  /*5f60*/  @P3 STG.E.U16 desc[UR36][R6.64+0xd0], R76 ;  /* 0x0000d04c06003986 */ /* 0x000fe2000c101524 */
[----:B------:R-:W-:-:S04]  /*5f70*/  ISETP.GT.AND P3, PT, R4, 0x70, PT ;  /* 0x000000700400780c */ /* 0x000fc80003f64270 */
[C---:B------:R-:W-:Y:S02]  /*5f80*/  ISETP.GT.AND P4, PT, R3.reuse, RZ, P3 ;  /* 0x000000ff0300720c */ /* 0x040fe40001f84270 */
[----:B------:R-:W-:-:S03]  /*5f90*/  ISETP.GT.AND P3, PT, R3, 0x8, P3 ;  /* 0x000000080300780c */ /* 0x000fc60001f64270 */
[----:B------:R-:W-:Y:S01]  /*5fa0*/  @P2 STG.E.U16 desc[UR36][R6.64+0xd2], R77 ;  /* 0x0000d24d06002986 */ /* 0x000fe2000c101524 */
[----:B------:R-:W-:-:S03]  /*5fb0*/  ISETP.GT.AND P2, PT, R4, 0x79, PT ;  /* 0x000000790400780c */ /* 0x000fc60003f44270 */
[----:B------:R-:W-:Y:S01]  /*5fc0*/  @P1 STG.E.U16 desc[UR36][R8.64+0xd0], R78 ;  /* 0x0000d04e08001986 */ /* 0x000fe2000c101524 */
[----:B------:R-:W-:-:S03]  /*5fd0*/  ISETP.GT.AND P1, PT, R4, 0x78, PT ;  /* 0x000000780400780c */ /* 0x000fc60003f24270 */
[----:B------:R-:W-:Y:S01]  /*5fe0*/  @P0 STG.E.U16 desc[UR36][R8.64+0xd2], R79 ;  /* 0x0000d24f08000986 */ /* 0x000fe2000c101524 */
[----:B------:R-:W-:-:S03]  /*5ff0*/  ISETP.GT.AND P0, PT, R4, 0x71, PT ;  /* 0x000000710400780c */ /* 0x000fc60003f04270 */
[----:B------:R-:W-:Y:S01]  /*6000*/  @P4 STG.E.U16 desc[UR36][R6.64+0xe0], R80 ;  /* 0x0000e05006004986 */ /* 0x000fe2000c101524 */
[C---:B------:R-:W-:Y:S02]  /*6010*/  ISETP.GT.AND P4, PT, R3.reuse, RZ, P0 ;  /* 0x000000ff0300720c */ /* 0x040fe40000784270 */
[----:B------:R-:W-:-:S11]  /*6020*/  ISETP.GT.AND P0, PT, R3, 0x8, P0 ;  /* 0x000000080300780c */ /* 0x000fd60000704270 */
[----:B------:R-:W-:Y:S02]  /*6030*/  @P4 IMAD.MOV.U32 R4, RZ, RZ, R6 ;  /* 0x000000ffff044224 */ /* 0x000fe400078e0006 */
[----:B------:R-:W-:-:S05]  /*6040*/  @P4 IMAD.MOV.U32 R5, RZ, RZ, R7 ;  /* 0x000000ffff054224 */ /* 0x000fca00078e0007 */
[----:B------:R0:W-:Y:S01]  /*6050*/  @P4 STG.E.U16 desc[UR36][R4.64+0xe2], R81 ;  /* 0x0000e25104004986 */ /* 0x0001e2000c101524 */
[C---:B------:R-:W-:Y:S02]  /*6060*/  ISETP.GT.AND P4, PT, R3.reuse, RZ, P2 ;  /* 0x000000ff0300720c */ /* 0x040fe40001784270 */
[----:B------:R-:W-:Y:S01]  /*6070*/  ISETP.GT.AND P2, PT, R3, 0x8, P2 ;  /* 0x000000080300780c */ /* 0x000fe20001744270 */
[----:B0-----:R-:W-:Y:S02]  /*6080*/  @P3 IMAD.MOV.U32 R4, RZ, RZ, R8 ;  /* 0x000000ffff043224 */ /* 0x001fe400078e0008 */
[----:B------:R-:W-:-:S05]  /*6090*/  @P3 IMAD.MOV.U32 R5, RZ, RZ, R9 ;  /* 0x000000ffff053224 */ /* 0x000fca00078e0009 */
[----:B------:R0:W-:Y:S01]  /*60a0*/  @P3 STG.E.U16 desc[UR36][R4.64+0xe0], R82 ;  /* 0x0000e05204003986 */ /* 0x0001e2000c101524 */
[C---:B------:R-:W-:Y:S02]  /*60b0*/  ISETP.GT.AND P3, PT, R3.reuse, RZ, P1 ;  /* 0x000000ff0300720c */ /* 0x040fe40000f64270 */
[----:B------:R-:W-:Y:S01]  /*60c0*/  ISETP.GT.AND P1, PT, R3, 0x8, P1 ;  /* 0x000000080300780c */ /* 0x000fe20000f24270 */
[----:B0-----:R-:W-:Y:S02]  /*60d0*/  @P0 IMAD.MOV.U32 R4, RZ, RZ, R8 ;  /* 0x000000ffff040224 */ /* 0x001fe400078e0008 */
[----:B------:R-:W-:-:S05]  /*60e0*/  @P0 IMAD.MOV.U32 R5, RZ, RZ, R9 ;  /* 0x000000ffff050224 */ /* 0x000fca00078e0009 */
[----:B------:R0:W-:Y:S03]  /*60f0*/  @P0 STG.E.U16 desc[UR36][R4.64+0xe2], R83 ;  /* 0x0000e25304000986 */ /* 0x0001e6000c101524 */
[----:B0-----:R-:W-:Y:S02]  /*6100*/  @P3 IMAD.MOV.U32 R4, RZ, RZ, R6 ;  /* 0x000000ffff043224 */ /* 0x001fe400078e0006 */
[----:B------:R-:W-:-:S05]  /*6110*/  @P3 IMAD.MOV.U32 R5, RZ, RZ, R7 ;  /* 0x000000ffff053224 */ /* 0x000fca00078e0007 */
[----:B------:R0:W-:Y:S04]  /*6120*/  @P3 STG.E.U16 desc[UR36][R4.64+0xf0], R84 ;  /* 0x0000f05404003986 */ /* 0x0001e8000c101524 */
[----:B------:R4:W-:Y:S01]  /*6130*/  @P4 STG.E.U16 desc[UR36][R6.64+0xf2], R85 ;  /* 0x0000f25506004986 */ /* 0x0009e2000c101524 */
[----:B0-----:R-:W-:Y:S02]  /*6140*/  @P1 IMAD.MOV.U32 R4, RZ, RZ, R8 ;  /* 0x000000ffff041224 */ /* 0x001fe400078e0008 */
[----:B------:R-:W-:-:S05]  /*6150*/  @P1 IMAD.MOV.U32 R5, RZ, RZ, R9 ;  /* 0x000000ffff051224 */ /* 0x000fca00078e0009 */
[----:B------:R4:W-:Y:S04]  /*6160*/  @P1 STG.E.U16 desc[UR36][R4.64+0xf0], R86 ;  /* 0x0000f05604001986 */ /* 0x0009e8000c101524 */
[----:B------:R4:W-:Y:S02]  /*6170*/  @P2 STG.E.U16 desc[UR36][R8.64+0xf2], R87 ;  /* 0x0000f25708002986 */ /* 0x0009e4000c101524 */
.L_x_158:
[----:B------:R-:W-:Y:S05]  /*6180*/  BSYNC B0 ;  /* 0x0000000000007941 */ /* 0x000fea0003800000 */
.L_x_32:
[----:B------:R-:W-:Y:S01]  /*6190*/  IADD3 R16, P0, R16, UR38, RZ ;  /* 0x0000002610107c10 */ /* 0x000fe2000ff1e0ff */
[----:B------:R-:W-:Y:S01]  /*61a0*/  ULDC.64 UR4, c[0x0][0x650] ;  /* 0x0001940000047ab9 */ /* 0x000fe20000000a00 */
[----:B------:R-:W-:Y:S01]  /*61b0*/  PRMT R3, RZ, 0x7610, R3 ;  /* 0x00007610ff037816 */ /* 0x000fe20000000003 */
[----:B------:R-:W-:Y:S01]  /*61c0*/  IMAD.MOV.U32 R100, RZ, RZ, -0x1 ;  /* 0xffffffffff647424 */ /* 0x000fe200078e00ff */
[----:B------:R-:W-:Y:S01]  /*61d0*/  IADD3.X R17, R17, UR41, RZ, P0, !PT ;  /* 0x0000002911117c10 */ /* 0x000fe200087fe4ff */
[----:B------:R-:W-:Y:S01]  /*61e0*/  IMAD.MOV.U32 R99, RZ, RZ, -0x1 ;  /* 0xffffffffff637424 */ /* 0x000fe200078e00ff */
[----:B------:R-:W-:-:S04]  /*61f0*/  ISETP.GE.U32.AND P0, PT, R16, UR4, PT ;  /* 0x0000000410007c0c */ /* 0x000fc8000bf06070 */
[----:B------:R-:W-:-:S13]  /*6200*/  ISETP.GE.U32.AND.EX P0, PT, R17, UR5, PT, P0 ;  /* 0x0000000511007c0c */ /* 0x000fda000bf06100 */
[----:B------:R-:W-:Y:S05]  /*6210*/  @P0 BRA `(.L_x_159) ;  /* 0x00000004004c0947 */ /* 0x000fea0003800000 */
[----:B------:R-:W0:Y:S01]  /*6220*/  LDC.64 R10, c[0x0][0x628] ;  /* 0x00018a00ff0a7b82 */ /* 0x000e220000000a00 */
[----:B---3--:R-:W3:Y:S01]  /*6230*/  S2R R12, SR_CTAID.X ;  /* 0x00000000000c7919 */ /* 0x008ee20000002500 */
[----:B-12-4-:R-:W-:Y:S02]  /*6240*/  IMAD.MOV.U32 R8, RZ, RZ, R16 ;  /* 0x000000ffff087224 */ /* 0x016fe400078e0010 */
[----:B------:R-:W-:Y:S01]  /*6250*/  IMAD.MOV.U32 R9, RZ, RZ, R17 ;  /* 0x000000ffff097224 */ /* 0x000fe200078e0011 */
[----:B------:R-:W1:Y:S03]  /*6260*/  S2R R20, SR_CTAID.Y ;  /* 0x0000000000147919 */ /* 0x000e660000002600 */
[----:B------:R-:W2:Y:S08]  /*6270*/  LDC R0, c[0x0][0x630] ;  /* 0x00018c00ff007b82 */ /* 0x000eb00000000800 */
[----:B------:R-:W4:Y:S01]  /*6280*/  LDC.64 R14, c[0x0][0x620] ;  /* 0x00018800ff0e7b82 */ /* 0x000f220000000a00 */
[----:B0-----:R-:W-:-:S04]  /*6290*/  ISETP.NE.U32.AND P0, PT, R10, RZ, PT ;  /* 0x000000ff0a00720c */ /* 0x001fc80003f05070 */
[----:B------:R-:W-:-:S13]  /*62a0*/  ISETP.NE.AND.EX P0, PT, R11, RZ, PT, P0 ;  /* 0x000000ff0b00720c */ /* 0x000fda0003f05300 */
[----:B-1234-:R-:W-:Y:S05]  /*62b0*/  @!P0 BRA `(.L_x_160) ;  /* 0x0000000000288947 */ /* 0x01efea0003800000 */
        /* <DEDUP_REMOVED lines=10> */
.L_x_160:
[-CC-:B------:R-:W-:Y:S01]  /*6360*/  SHF.R.U64 R99, R8, R0.reuse, R9.reuse ;  /* 0x0000000008637219 */ /* 0x180fe20000001209 */
[----:B------:R-:W0:Y:S01]  /*6370*/  LDC.64 R26, c[0x0][0x640] ;  /* 0x00019000ff1a7b82 */ /* 0x000e220000000a00 */
[----:B------:R-:W-:Y:S01]  /*6380*/  SHF.R.U32.HI R0, RZ, R0, R9 ;  /* 0x00000000ff007219 */ /* 0x000fe20000011609 */
[----:B------:R-:W-:Y:S01]  /*6390*/  ULDC UR4, c[0x0][0x150] ;  /* 0x0000540000047ab9 */ /* 0x000fe20000000800 */
[----:B------:R-:W-:Y:S02]  /*63a0*/  IADD3 R3, P0, RZ, -R99, RZ ;  /* 0x80000063ff037210 */ /* 0x000fe40007f1e0ff */
[----:B------:R-:W-:-:S03]  /*63b0*/  I2FP.F32.U32 R7, R12 ;  /* 0x0000000c00077245 */ /* 0x000fc60000201000 */
[----:B------:R-:W1:Y:S01]  /*63c0*/  LDC R6, c[0x0][0x618] ;  /* 0x00018600ff067b82 */ /* 0x000e620000000800 */
[----:B------:R-:W-:Y:S02]  /*63d0*/  IMAD.X R5, RZ, RZ, ~R0, P0 ;  /* 0x000000ffff057224 */ /* 0x000fe400000e0e00 */
[----:B------:R-:W-:Y:S01]  /*63e0*/  FMUL R7, R7, UR4 ;  /* 0x0000000407077c20 */ /* 0x000fe20008400000 */
[----:B------:R-:W-:Y:S01]  /*63f0*/  ULDC UR4, c[0x0][0x154] ;  /* 0x0000550000047ab9 */ /* 0x000fe20000000800 */
[-C--:B------:R-:W-:Y:S02]  /*6400*/  IMAD R0, R5, R14.reuse, RZ ;  /* 0x0000000e05007224 */ /* 0x080fe400078e02ff */
[C---:B------:R-:W-:Y:S01]  /*6410*/  IMAD.WIDE.U32 R4, R3.reuse, R14, R16 ;  /* 0x0000000e03047225 */ /* 0x040fe200078e0010 */
[----:B------:R-:W2:Y:S01]  /*6420*/  LDC R11, c[0x0][0x608] ;  /* 0x00018200ff0b7b82 */ /* 0x000ea20000000800 */
[----:B------:R-:W3:Y:S02]  /*6430*/  F2I.U32.TRUNC.NTZ R7, R7 ;  /* 0x0000000700077305 */ /* 0x000ee4000020f000 */
[----:B------:R-:W-:-:S04]  /*6440*/  IMAD R3, R3, R15, R0 ;  /* 0x0000000f03037224 */ /* 0x000fc800078e0200 */
[----:B------:R-:W-:Y:S01]  /*6450*/  IMAD.IADD R3, R5, 0x1, R3 ;  /* 0x0000000105037824 */ /* 0x000fe200078e0203 */
[----:B------:R-:W4:Y:S01]  /*6460*/  LDC R8, c[0x0][0x658] ;  /* 0x00019600ff087b82 */ /* 0x000f220000000800 */
[----:B------:R-:W-:Y:S02]  /*6470*/  I2FP.F32.U32 R5, R20 ;  /* 0x0000001400057245 */ /* 0x000fe40000201000 */
[----:B0-----:R-:W-:-:S04]  /*6480*/  ISETP.NE.U32.AND P0, PT, R26, RZ, PT ;  /* 0x000000ff1a00720c */ /* 0x001fc80003f05070 */
[----:B------:R-:W-:Y:S01]  /*6490*/  ISETP.NE.AND.EX P0, PT, R27, RZ, PT, P0 ;  /* 0x000000ff1b00720c */ /* 0x000fe20003f05300 */
[----:B------:R-:W0:Y:S01]  /*64a0*/  LDC R9, c[0x0][0x144] ;  /* 0x00005100ff097b82 */ /* 0x000e220000000800 */
[-C--:B-1----:R-:W-:Y:S01]  /*64b0*/  SHF.R.U64 R13, R4, R6.reuse, R3 ;  /* 0x00000006040d7219 */ /* 0x082fe20000001203 */
[----:B---3--:R-:W-:Y:S01]  /*64c0*/  IMAD.MOV R7, RZ, RZ, -R7 ;  /* 0x000000ffff077224 */ /* 0x008fe200078e0a07 */
[----:B------:R-:W-:Y:S01]  /*64d0*/  SHF.R.U32.HI R0, RZ, R6, R3 ;  /* 0x00000006ff007219 */ /* 0x000fe20000011603 */
[----:B------:R-:W-:-:S04]  /*64e0*/  FMUL R6, R5, UR4 ;  /* 0x0000000405067c20 */ /* 0x000fc80008400000 */
[----:B------:R-:W1:Y:S01]  /*64f0*/  LDC R21, c[0x0][0x148] ;  /* 0x00005200ff157b82 */ /* 0x000e620000000800 */
[----:B------:R3:W0:Y:S01]  /*6500*/  F2I.U32.TRUNC.NTZ R14, R6 ;  /* 0x00000006000e7305 */ /* 0x000622000020f000 */
[-CC-:B--2---:R-:W-:Y:S02]  /*6510*/  SHF.R.U64 R10, R13, R11.reuse, R0.reuse ;  /* 0x0000000b0d0a7219 */ /* 0x184fe40000001200 */
[----:B------:R-:W-:-:S04]  /*6520*/  SHF.R.U32.HI R3, RZ, R11, R0 ;  /* 0x0000000bff037219 */ /* 0x000fc80000011600 */
[----:B-----5:R-:W2:Y:S01]  /*6530*/  LDC R24, c[0x0][0x648] ;  /* 0x00019200ff187b82 */ /* 0x020ea20000000800 */
[-CC-:B----4-:R-:W-:Y:S02]  /*6540*/  SHF.R.U64 R15, R10, R8.reuse, R3.reuse ;  /* 0x000000080a0f7219 */ /* 0x190fe40000001203 */
[----:B------:R-:W-:-:S03]  /*6550*/  SHF.R.U32.HI R5, RZ, R8, R3 ;  /* 0x00000008ff057219 */ /* 0x000fc60000011603 */
[----:B------:R-:W-:Y:S02]  /*6560*/  IMAD.MOV.U32 R4, RZ, RZ, R15 ;  /* 0x000000ffff047224 */ /* 0x000fe400078e000f */
[----:B------:R-:W4:Y:S01]  /*6570*/  LDC R28, c[0x0][0x638] ;  /* 0x00018e00ff1c7b82 */ /* 0x000f220000000800 */
[----:B0-----:R-:W-:-:S07]  /*6580*/  IMAD R25, R9, R7, R12 ;  /* 0x0000000709197224 */ /* 0x001fce00078e020c */
[----:B------:R-:W0:Y:S08]  /*6590*/  LDC R29, c[0x0][0x610] ;  /* 0x00018400ff1d7b82 */ /* 0x000e300000000800 */
[----:B------:R-:W0:Y:S01]  /*65a0*/  LDC R30, c[0x0][0x600] ;  /* 0x00018000ff1e7b82 */ /* 0x000e220000000800 */
[----:B-1-3--:R-:W-:Y:S05]  /*65b0*/  @!P0 BRA `(.L_x_161) ;  /* 0x0000000000288947 */ /* 0x00afea0003800000 */
[----:B------:R-:W1:Y:S02]  /*65c0*/  LDC R0, c[0x0][0x64c] ;  /* 0x00019300ff007b82 */ /* 0x000e640000000800 */
[----:B-1----:R-:W-:-:S05]  /*65d0*/  IADD3 R3, P0, R15, R0, RZ ;  /* 0x000000000f037210 */ /* 0x002fca0007f1e0ff */
        /* <DEDUP_REMOVED lines=8> */
.L_x_161:
[----:B------:R-:W-:Y:S01]  /*6660*/  ISETP.NE.AND P0, PT, R2, 0x1, PT ;  /* 0x000000010200780c */ /* 0x000fe20003f05270 */
[----:B------:R-:W-:Y:S01]  /*6670*/  IMAD.MOV R14, RZ, RZ, -R14 ;  /* 0x000000ffff0e7224 */ /* 0x000fe200078e0a0e */
[----:B--2---:R-:W-:Y:S02]  /*6680*/  SHF.R.U64 R0, R4, R24, R5 ;  /* 0x0000001804007219 */ /* 0x004fe40000001205 */
[----:B------:R-:W-:Y:S02]  /*6690*/  LOP3.LUT R3, R10, R97, RZ, 0xc0, !PT ;  /* 0x000000610a037212 */ /* 0x000fe400078ec0ff */
[----:B------:R-:W-:Y:S01]  /*66a0*/  LOP3.LUT R6, R13, R96, RZ, 0xc0, !PT ;  /* 0x000000600d067212 */ /* 0x000fe200078ec0ff */
[----:B------:R-:W-:Y:S02]  /*66b0*/  IMAD.MOV R4, RZ, RZ, -R0 ;  /* 0x000000ffff047224 */ /* 0x000fe400078e0a00 */
[----:B------:R-:W-:Y:S02]  /*66c0*/  IMAD R0, R92, R0, R3 ;  /* 0x000000005c007224 */ /* 0x000fe400078e0203 */
[----:B----4-:R-:W-:-:S02]  /*66d0*/  IMAD R3, R4, R28, R15 ;  /* 0x0000001c04037224 */ /* 0x010fc400078e020f */
[----:B------:R-:W-:Y:S02]  /*66e0*/  @P0 IMAD R25, R21, R14, R20 ;  /* 0x0000000e15190224 */ /* 0x000fe400078e0214 */
[----:B0-----:R-:W-:Y:S02]  /*66f0*/  IMAD R5, R3, R30, R6 ;  /* 0x0000001e03057224 */ /* 0x001fe400078e0206 */
[----:B------:R-:W-:Y:S02]  /*6700*/  IMAD R0, R0, R29, R25 ;  /* 0x0000001d00007224 */ /* 0x000fe400078e0219 */
[----:B------:R-:W-:-:S03]  /*6710*/  IMAD.MOV.U32 R4, RZ, RZ, 0x1 ;  /* 0x00000001ff047424 */ /* 0x000fc600078e00ff */
[----:B------:R-:W-:Y:S02]  /*6720*/  SEL R100, R5, R0, !P0 ;  /* 0x0000000005647207 */ /* 0x000fe40004000000 */
[----:B------:R-:W-:Y:S02]  /*6730*/  PRMT R3, R4, 0x7610, R3 ;  /* 0x0000761004037816 */ /* 0x000fe40000000003 */
[----:B------:R-:W-:-:S07]  /*6740*/  SEL R0, R0, R5, !P0 ;  /* 0x0000000500007207 */ /* 0x000fce0004000000 */
.L_x_159:
[----:B------:R-:W-:Y:S01]  /*6750*/  LOP3.LUT P0, RZ, R3, 0xff, RZ, 0xc0, !PT ;  /* 0x000000ff03ff7812 */ /* 0x000fe2000780c0ff */
[----:B------:R-:W-:Y:S01]  /*6760*/  UIMAD.WIDE.U32 UR4, UR42, -0x55555555, URZ ;  /* 0xaaaaaaab2a0478a5 */ /* 0x000fe2000f8e003f */
[----:B------:R-:W-:-:S03]  /*6770*/  IMAD.MOV.U32 R101, RZ, RZ, R0 ;  /* 0x000000ffff657224 */ /* 0x000fc600078e0000 */
[----:B------:R-:W-:-:S04]  /*6780*/  USHF.R.U32.HI UR4, URZ, 0x2, UR5 ;  /* 0x000000023f047899 */ /* 0x000fc80008011605 */
[----:B------:R-:W-:-:S04]  /*6790*/  UIMAD UR42, UR4, -0x6, UR42 ;  /* 0xfffffffa042a78a4 */ /* 0x000fc8000f8e022a */
[----:B------:R-:W-:Y:S08]  /*67a0*/  @P0 BRA `(.L_x_162) ;  /* 0xffffffac00280947 */ /* 0x000ff0000383ffff */
[----:B------:R-:W-:Y:S05]  /*67b0*/  EXIT ;  /* 0x000000000000794d */ /* 0x000fea0003800000 */
.L_x_7:
        /* <DEDUP_REMOVED lines=26> */
.L_x_164:
[----:B------:R-:W0:Y:S01]  /*6960*/  LDC.64 R28, c[0x0][0x640] ;  /* 0x00019000ff1c7b82 */ /* 0x000e220000000a00 */
[-CC-:B------:R-:W-:Y:S01]  /*6970*/  SHF.R.U64 R22, R12, R20.reuse, R13.reuse ;  /* 0x000000140c167219 */ /* 0x180fe2000000120d */
[----:B------:R-:W-:Y:S01]  /*6980*/  IMAD.MOV.U32 R26, RZ, RZ, 0x1 ;  /* 0x00000001ff1a7424 */ /* 0x000fe200078e00ff */
[----:B------:R-:W-:Y:S02]  /*6990*/  SHF.R.U32.HI R8, RZ, R20, R13 ;  /* 0x00000014ff087219 */ /* 0x000fe4000001160d */
[----:B------:R-:W-:-:S03]  /*69a0*/  IADD3 R11, P0, RZ, -R22, RZ ;  /* 0x80000016ff0b7210 */ /* 0x000fc60007f1e0ff */
[----:B------:R-:W1:Y:S02]  /*69b0*/  LDC R12, c[0x0][0x618] ;  /* 0x00018600ff0c7b82 */ /* 0x000e640000000800 */
[----:B------:R-:W-:-:S04]  /*69c0*/  IMAD.X R9, RZ, RZ, ~R8, P0 ;  /* 0x000000ffff097224 */ /* 0x000fc800000e0e08 */
[-C--:B------:R-:W-:Y:S02]  /*69d0*/  IMAD R10, R9, R24.reuse, RZ ;  /* 0x00000018090a7224 */ /* 0x080fe400078e02ff */
[----:B------:R-:W2:Y:S01]  /*69e0*/  LDC R20, c[0x0][0x608] ;  /* 0x00018200ff147b82 */ /* 0x000ea20000000800 */
[----:B------:R-:W-:-:S04]  /*69f0*/  IMAD.WIDE.U32 R8, R11, R24, R16 ;  /* 0x000000180b087225 */ /* 0x000fc800078e0010 */
[----:B------:R-:W-:Y:S02]  /*6a00*/  IMAD R11, R11, R25, R10 ;  /* 0x000000190b0b7224 */ /* 0x000fe400078e020a */
[----:B------:R-:W-:Y:S01]  /*6a10*/  IMAD.MOV.U32 R10, RZ, RZ, -0x1 ;  /* 0xffffffffff0a7424 */ /* 0x000fe200078e00ff */
        /* <DEDUP_REMOVED lines=28> */
.L_x_165:
[----:B------:R-:W-:Y:S01]  /*6be0*/  ISETP.NE.AND P0, PT, R2, 0x1, PT ;  /* 0x000000010200780c */ /* 0x000fe20003f05270 */
[----:B------:R-:W-:Y:S01]  /*6bf0*/  IMAD.MOV.U32 R12, RZ, RZ, R22 ;  /* 0x000000ffff0c7224 */ /* 0x000fe200078e0016 */
[----:B-1----:R-:W-:Y:S02]  /*6c00*/  SHF.R.U64 R8, R8, R24, R9 ;  /* 0x0000001808087219 */ /* 0x002fe40000001209 */
[----:B------:R-:W-:Y:S01]  /*6c10*/  LOP3.LUT R5, R19, R30, RZ, 0xc0, !PT ;  /* 0x0000001e13057212 */ /* 0x000fe200078ec0ff */
[----:B0-----:R-:W-:Y:S01]  /*6c20*/  VIADD R19, R23, 0xffffffff ;  /* 0xffffffff17137836 */ /* 0x001fe20000000000 */
[----:B------:R-:W-:Y:S01]  /*6c30*/  SHF.L.U32 R26, R26, R27, RZ ;  /* 0x0000001b1a1a7219 */ /* 0x000fe200000006ff */
[----:B------:R-:W-:-:S03]  /*6c40*/  IMAD.MOV R9, RZ, RZ, -R8 ;  /* 0x000000ffff097224 */ /* 0x000fc600078e0a08 */
[----:B------:R-:W-:Y:S01]  /*6c50*/  LOP3.LUT R19, R14, R19, RZ, 0xc0, !PT ;  /* 0x000000130e137212 */ /* 0x000fe200078ec0ff */
[----:B------:R-:W-:Y:S02]  /*6c60*/  IMAD R5, R26, R8, R5 ;  /* 0x000000081a057224 */ /* 0x000fe400078e0205 */
[----:B------:R-:W-:Y:S02]  /*6c70*/  @P0 IMAD R6, R7, R21, R4 ;  /* 0x0000001507060224 */ /* 0x000fe400078e0204 */
[----:B--2---:R-:W-:Y:S02]  /*6c80*/  IMAD R4, R9, R25, R20 ;  /* 0x0000001909047224 */ /* 0x004fe400078e0214 */
[----:B---3--:R-:W-:Y:S02]  /*6c90*/  IMAD R6, R5, R31, R6 ;  /* 0x0000001f05067224 */ /* 0x008fe400078e0206 */
[----:B------:R-:W-:Y:S02]  /*6ca0*/  IMAD R19, R4, R23, R19 ;  /* 0x0000001704137224 */ /* 0x000fe400078e0213 */
[----:B------:R-:W-:-:S03]  /*6cb0*/  IMAD.MOV.U32 R8, RZ, RZ, 0x1 ;  /* 0x00000001ff087424 */ /* 0x000fc600078e00ff */
[----:B------:R-:W-:Y:S02]  /*6cc0*/  SEL R20, R19, R6, !P0 ;  /* 0x0000000613147207 */ /* 0x000fe40004000000 */
[----:B------:R-:W-:-:S07]  /*6cd0*/  SEL R19, R6, R19, !P0 ;  /* 0x0000001306137207 */ /* 0x000fce0004000000 */
.L_x_163:
[----:B------:R-:W-:-:S08]  /*6ce0*/  NOP ;  /* 0x0000000000007918 */ /* 0x000fd00000000000 */
[----:B------:R-:W0:-:S00]  /*6cf0*/  USETMAXREG.DEALLOC.CTAPOOL 0x28 ;  /* 0x00000028000079c8 */ /* 0x000e0000080e0500 */
[----:B0-----:R-:W-:-:S13]  /*6d00*/  ISETP.NE.AND P0, PT, R3, RZ, PT ;  /* 0x000000ff0300720c */ /* 0x001fda0003f05270 */
[----:B------:R-:W-:Y:S05]  /*6d10*/  @P0 EXIT ;  /* 0x000000000000094d */ /* 0x000fea0003800000 */
[----:B------:R-:W-:Y:S01]  /*6d20*/  LOP3.LUT P0, RZ, R8, 0xff, RZ, 0xc0, !PT ;  /* 0x000000ff08ff7812 */ /* 0x000fe2000780c0ff */
[----:B------:R-:W-:Y:S02]  /*6d30*/  IMAD.MOV.U32 R3, RZ, RZ, 0x1 ;  /* 0x00000001ff037424 */ /* 0x000fe400078e00ff */
[----:B------:R-:W-:-:S10]  /*6d40*/  IMAD.MOV.U32 R13, RZ, RZ, RZ ;  /* 0x000000ffff0d7224 */ /* 0x000fd400078e00ff */
[----:B------:R-:W-:Y:S05]  /*6d50*/  @!P0 BRA `(.L_x_166) ;  /* 0x0000000c00608947 */ /* 0x000fea0003800000 */
[----:B------:R-:W0:Y:S01]  /*6d60*/  LDC R3, c[0x0][0x28c] ;  /* 0x0000a300ff037b82 */ /* 0x000e220000000800 */
[----:B------:R-:W-:Y:S01]  /*6d70*/  ULDC UR6, c[0x0][0x658] ;  /* 0x0001960000067ab9 */ /* 0x000fe20000000800 */
[----:B------:R-:W-:Y:S01]  /*6d80*/  UMOV UR7, 0xffffffff ;  /* 0xffffffff00077882 */ /* 0x000fe20000000000 */
[----:B------:R-:W-:Y:S01]  /*6d90*/  BSSY B0, `(.L_x_166) ;  /* 0x00000d4000007945 */ /* 0x000fe20003800000 */
[----:B------:R-:W-:Y:S01]  /*6da0*/  USHF.L.U32 UR7, UR7, UR6, URZ ;  /* 0x0000000607077299 */ /* 0x000fe2000800063f */
[----:B------:R-:W-:Y:S01]  /*6db0*/  IMAD.MOV.U32 R11, RZ, RZ, 0x1 ;  /* 0x00000001ff0b7424 */ /* 0x000fe200078e00ff */
[----:B------:R-:W-:Y:S01]  /*6dc0*/  LOP3.LUT R10, R18, 0x2, RZ, 0xfc, !PT ;  /* 0x00000002120a7812 */ /* 0x000fe200078efcff */
[----:B------:R-:W-:Y:S01]  /*6dd0*/  IMAD.MOV.U32 R13, RZ, RZ, RZ ;  /* 0x000000ffff0d7224 */ /* 0x000fe200078e00ff */
[----:B------:R-:W1:Y:S01]  /*6de0*/  S2UR UR4, SR_CgaCtaId ;  /* 0x00000000000479c3 */ /* 0x000e620000008800 */
[----:B------:R-:W-:Y:S01]  /*6df0*/  ULDC UR5, c[0x0][0x600] ;  /* 0x0001800000057ab9 */ /* 0x000fe20000000800 */
[----:B------:R-:W-:Y:S01]  /*6e00*/  UMOV UR8, 0x1 ;  /* 0x0000000100087882 */ /* 0x000fe20000000000 */
[----:B------:R-:W-:-:S02]  /*6e10*/  UIADD3 UR5, UR5, -0x1, URZ ;  /* 0xffffffff05057890 */ /* 0x000fc4000fffe03f */
[----:B------:R-:W-:Y:S02]  /*6e20*/  USHF.L.U32 UR6, UR8, UR6, URZ ;  /* 0x0000000608067299 */ /* 0x000fe4000800063f */
[----:B------:R-:W-:Y:S01]  /*6e30*/  ULOP3.LUT UR7, URZ, UR7, URZ, 0x33, !UPT ;  /* 0x000000073f077292 */ /* 0x000fe2000f8e333f */
[----:B------:R-:W-:Y:S01]  /*6e40*/  ULDC.64 UR42, c[0x0][0x198] ;  /* 0x00006600002a7ab9 */ /* 0x000fe20000000a00 */
[----:B0-----:R-:W-:-:S05]  /*6e50*/  VIADD R3, R3, 0x3f ;  /* 0x0000003f03037836 */ /* 0x001fca0000000000 */
[----:B------:R-:W-:Y:S01]  /*6e60*/  SHF.R.S32.HI R4, RZ, 0x1f, R3 ;  /* 0x0000001fff047819 */ /* 0x000fe20000011403 */
[----:B-1----:R-:W-:-:S03]  /*6e70*/  USHF.L.U32 UR4, UR4, 0x4, URZ ;  /* 0x0000000404047899 */ /* 0x002fc6000800063f */
[----:B------:R-:W-:Y:S01]  /*6e80*/  LEA.HI R4, R4, R3, RZ, 0x6 ;  /* 0x0000000304047211 */ /* 0x000fe200078f30ff */
[----:B------:R-:W-:-:S03]  /*6e90*/  IMAD.MOV.U32 R3, RZ, RZ, 0x1 ;  /* 0x00000001ff037424 */ /* 0x000fc600078e00ff */
[----:B------:R-:W-:-:S05]  /*6ea0*/  SHF.R.S32.HI R8, RZ, 0x6, R4 ;  /* 0x00000006ff087819 */ /* 0x000fca0000011404 */
[----:B------:R-:W-:-:S07]  /*6eb0*/  VIADD R9, R8, 0x1 ;  /* 0x0000000108097836 */ /* 0x000fce0000000000 */
.L_x_177:
[----:B------:R-:W-:-:S03]  /*6ec0*/  UMOV UR8, 0xffffffff ;  /* 0xffffffff00087882 */ /* 0x000fc60000000000 */
[----:B------:R-:W-:Y:S05]  /*6ed0*/  BRA.DIV UR8, `(.L_x_167) ;  /* 0x0000001208307947 */ /* 0x000fea000b800000 */
[----:B------:R-:W-:-:S13]  /*6ee0*/  ELECT P6, URZ, PT ;  /* 0x00000000003f782f */ /* 0x000fda00038c0000 */
.L_x_190:
[----:B------:R-:W-:Y:S04]  /*6ef0*/  BSSY B1, `(.L_x_168) ;  /* 0x000004b000017945 */ /* 0x000fe80003800000 */
[----:B------:R-:W-:Y:S05]  /*6f00*/  @!P6 BRA `(.L_x_169) ;  /* 0x000000040024e947 */ /* 0x000fea0003800000 */
[----:B------:R-:W0:Y:S02]  /*6f10*/  LDC R4, c[0x0][0x28c] ;  /* 0x0000a300ff047b82 */ /* 0x000e240000000800 */
[----:B0-----:R-:W-:-:S13]  /*6f20*/  ISETP.GE.AND P0, PT, R4, 0x1, PT ;  /* 0x000000010400780c */ /* 0x001fda0003f06270 */
[----:B------:R-:W-:Y:S05]  /*6f30*/  @!P0 BRA `(.L_x_169) ;  /* 0x0000000400188947 */ /* 0x000fea0003800000 */
[----:B------:R-:W-:Y:S02]  /*6f40*/  IMAD.SHL.U32 R19, R19, 0x80, RZ ;  /* 0x0000008013137824 */ /* 0x000fe400078e00ff */
[----:B------:R-:W-:Y:S02]  /*6f50*/  IMAD.SHL.U32 R20, R20, 0x80, RZ ;  /* 0x0000008014147824 */ /* 0x000fe400078e00ff */
[----:B------:R-:W-:Y:S02]  /*6f60*/  IMAD.MOV.U32 R23, RZ, RZ, RZ ;  /* 0x000000ffff177224 */ /* 0x000fe400078e00ff */
[----:B------:R-:W-:Y:S02]  /*6f70*/  IMAD.U32 R24, RZ, RZ, UR4 ;  /* 0x00000004ff187e24 */ /* 0x000fe4000f8e00ff */
[----:B------:R-:W-:Y:S02]  /*6f80*/  IMAD.MOV.U32 R4, RZ, RZ, R9 ;  /* 0x000000ffff047224 */ /* 0x000fe400078e0009 */
[----:B------:R-:W-:-:S02]  /*6f90*/  IMAD.MOV.U32 R5, RZ, RZ, R3 ;  /* 0x000000ffff057224 */ /* 0x000fc400078e0003 */
[----:B------:R-:W-:Y:S02]  /*6fa0*/  IMAD.MOV.U32 R6, RZ, RZ, R13 ;  /* 0x000000ffff067224 */ /* 0x000fe400078e000d */
[----:B------:R-:W-:Y:S02]  /*6fb0*/  VIADD R25, R19, 0x40 ;  /* 0x0000004013197836 */ /* 0x000fe40000000000 */
[----:B------:R-:W-:-:S07]  /*6fc0*/  VIADD R26, R20, 0x40 ;  /* 0x00000040141a7836 */ /* 0x000fce0000000000 */
.L_x_172:
[----:B------:R-:W0:Y:S01]  /*6fd0*/  S2R R15, SR_CgaCtaId ;  /* 0x00000000000f7919 */ /* 0x000e220000008800 */
[----:B------:R-:W-:Y:S02]  /*6fe0*/  MOV R7, 0x400 ;  /* 0x0000040000077802 */ /* 0x000fe40000000f00 */
[----:B------:R-:W-:-:S13]  /*6ff0*/  ISETP.NE.AND P1, PT, R0, RZ, PT ;  /* 0x000000ff0000720c */ /* 0x000fda0003f25270 */
[----:B------:R-:W1:Y:S01]  /*7000*/  @!P1 LDC R14, c[0x0][0x500] ;  /* 0x00014000ff0e9b82 */ /* 0x000e620000000800 */
[----:B0-----:R-:W-:Y:S02]  /*7010*/  LEA R21, R15, R7, 0x18 ;  /* 0x000000070f157211 */ /* 0x001fe400078ec0ff */
[----:B------:R-:W-:-:S03]  /*7020*/  SHF.L.U32 R7, R5, 0x1f, RZ ;  /* 0x0000001f05077819 */ /* 0x000fc600000006ff */
[----:B------:R-:W-:-:S04]  /*7030*/  IMAD R22, R6, 0x8, R21 ;  /* 0x0000000806167824 */ /* 0x000fc800078e0215 */
[----:B------:R-:W0:Y:S02]  /*7040*/  SYNCS.PHASECHK.TRANS64.TRYWAIT P0, [R22+URZ+0x30], R7 ;  /* 0x00003007160075a7 */ /* 0x000e24000800017f */
[----:B01----:R-:W-:Y:S05]  /*7050*/  @!P0 BRA `(.L_x_170) ;  /* 0x0000000c00f08947 */ /* 0x003fea0003800000 */
.L_x_191:
[----:B0-----:R-:W-:Y:S01]  /*7060*/  PRMT R7, R10, 0x9910, RZ ;  /* 0x000099100a077816 */ /* 0x001fe200000000ff */
[----:B------:R0:W-:Y:S03]  /*7070*/  @!P1 SYNCS.ARRIVE.TRANS64 RZ, [R22+URZ], R14 ;  /* 0x0000000e16ff99a7 */ /* 0x0001e6000800003f */
[----:B------:R-:W-:-:S13]  /*7080*/  ISETP.NE.AND P0, PT, R7, 0x2, PT ;  /* 0x000000020700780c */ /* 0x000fda0003f05270 */
[----:B0-----:R-:W-:Y:S05]  /*7090*/  @P0 BRA `(.L_x_171) ;  /* 0x0000000000040947 */ /* 0x001fea0003800000 */
[----:B------:R-:W-:Y:S01]  /*70a0*/  BPT.TRAP 0x1 ;  /* 0x000000040000795c */ /* 0x000fe20000300000 */
.L_x_171:
[----:B------:R-:W-:Y:S01]  /*70b0*/  IMAD R7, R6, 0x8, R15 ;  /* 0x0000000806077824 */ /* 0x000fe200078e020f */
[----:B------:R-:W-:Y:S01]  /*70c0*/  R2UR UR33, R22 ;  /* 0x00000000162172ca */ /* 0x000fe200000e0000 */
[----:B------:R-:W-:Y:S01]  /*70d0*/  VIADD R4, R4, 0xffffffff ;  /* 0xffffffff04047836 */ /* 0x000fe20000000000 */
[----:B------:R-:W-:Y:S01]  /*70e0*/  R2UR UR35, R24 ;  /* 0x00000000182372ca */ /* 0x000fe200000e0000 */
[----:B------:R-:W-:Y:S01]  /*70f0*/  IMAD.SHL.U32 R7, R7, 0x400, RZ ;  /* 0x0000040007077824 */ /* 0x000fe200078e00ff */
[----:B------:R-:W-:Y:S01]  /*7100*/  R2UR UR36, R12 ;  /* 0x000000000c2472ca */ /* 0x000fe200000e0000 */
[----:B------:R-:W-:Y:S01]  /*7110*/  UIADD3 UR14, UP0, UR42, 0xf0, URZ ;  /* 0x000000f02a0e7890 */ /* 0x000fe2000ff1e03f */
[----:B------:R-:W-:Y:S01]  /*7120*/  R2UR UR34, R19 ;  /* 0x00000000132272ca */ /* 0x000fe200000e0000 */
[--C-:B------:R-:W-:Y:S01]  /*7130*/  IMAD R7, R7, 0x2, R21.reuse ;  /* 0x0000000207077824 */ /* 0x100fe200078e0215 */
[----:B------:R-:W-:Y:S01]  /*7140*/  R2UR UR26, R25 ;  /* 0x00000000191a72ca */ /* 0x000fe200000e0000 */
[----:B------:R-:W-:Y:S01]  /*7150*/  IMAD R21, R6, 0x4000, R21 ;  /* 0x0000400006157824 */ /* 0x000fe200078e0215 */
[----:B------:R-:W-:Y:S01]  /*7160*/  R2UR UR19, R23 ;  /* 0x00000000171372ca */ /* 0x000fe200000e0000 */
[----:B------:R-:W-:Y:S01]  /*7170*/  UIADD3 UR22, UP1, UR42, 0x1f0, URZ ;  /* 0x000001f02a167890 */ /* 0x000fe2000ff3e03f */
[----:B------:R-:W-:Y:S01]  /*7180*/  R2UR UR24, R7 ;  /* 0x00000000071872ca */ /* 0x000fe200000e0000 */
[----:B------:R-:W-:Y:S01]  /*7190*/  UIADD3.X UR15, URZ, UR43, URZ, UP0, !UPT ;  /* 0x0000002b3f0f7290 */ /* 0x000fe200087fe43f */
[----:B------:R-:W-:Y:S01]  /*71a0*/  R2UR UR8, R21 ;  /* 0x00000000150872ca */ /* 0x000fe200000e0000 */
[----:B------:R-:W-:Y:S01]  /*71b0*/  UIADD3.X UR23, URZ, UR43, URZ, UP1, !UPT ;  /* 0x0000002b3f177290 */ /* 0x000fe20008ffe43f */
[----:B------:R-:W-:Y:S01]  /*71c0*/  R2UR UR18, R20 ;  /* 0x00000000141272ca */ /* 0x000fe200000e0000 */
[----:B------:R-:W-:Y:S01]  /*71d0*/  VIADD R6, R6, 0x1 ;  /* 0x0000000106067836 */ /* 0x000fe20000000000 */
[----:B------:R-:W-:Y:S01]  /*71e0*/  R2UR UR10, R26 ;  /* 0x000000001a0a72ca */ /* 0x000fe200000e0000 */
[----:B------:R-:W-:Y:S01]  /*71f0*/  UMOV UR13, 0xf0000 ;  /* 0x000f0000000d7882 */ /* 0x000fe20000000000 */
[----:B------:R-:W-:Y:S01]  /*7200*/  ISETP.GT.AND P1, PT, R4, 0x1, PT ;  /* 0x000000010400780c */ /* 0x000fe20003f24270 */
[----:B------:R-:W-:Y:S01]  /*7210*/  UMOV UR30, 0x0 ;  /* 0x00000000001e7882 */ /* 0x000fe20000000000 */
[----:B------:R-:W-:Y:S01]  /*7220*/  UMOV UR31, 0x10000000 ;  /* 0x10000000001f7882 */ /* 0x000fe20000000000 */
[----:B------:R-:W-:Y:S01]  /*7230*/  ISETP.NE.AND P0, PT, R6, 0x6, PT ;  /* 0x000000060600780c */ /* 0x000fe20003f05270 */
[----:B------:R-:W-:Y:S01]  /*7240*/  UMOV UR25, UR33 ;  /* 0x0000002100197c82 */ /* 0x000fe20008000000 */
[----:B------:R-:W-:Y:S01]  /*7250*/  UIADD3 UR32, UR24, 0x180, URZ ;  /* 0x0000018018207890 */ /* 0x000fe2000fffe03f */
[----:B------:R-:W-:Y:S01]  /*7260*/  VIADD R23, R23, 0x40 ;  /* 0x0000004017177836 */ /* 0x000fe20000000000 */
[----:B------:R-:W-:Y:S01]  /*7270*/  UIADD3 UR24, UR24, 0x2180, URZ ;  /* 0x0000218018187890 */ /* 0x000fe2000fffe03f */
[----:B------:R-:W-:Y:S01]  /*7280*/  SEL R14, RZ, 0x1, P0 ;  /* 0x00000001ff0e7807 */ /* 0x000fe20000000000 */
[----:B------:R-:W-:Y:S01]  /*7290*/  UIADD3 UR16, UR8, 0x18180, URZ ;  /* 0x0001818008107890 */ /* 0x000fe2000fffe03f */
[----:B------:R-:W-:Y:S01]  /*72a0*/  VIADD R24, R24, 0x40 ;  /* 0x0000004018187836 */ /* 0x000fe20000000000 */
[----:B------:R-:W-:Y:S01]  /*72b0*/  UIADD3 UR8, UR8, 0x1a180, URZ ;  /* 0x0001a18008087890 */ /* 0x000fe2000fffe03f */
[----:B------:R-:W-:Y:S01]  /*72c0*/  LOP3.LUT R5, R5, R14, RZ, 0x3c, !PT ;  /* 0x0000000e05057212 */ /* 0x000fe200078e3cff */
[----:B------:R-:W-:Y:S01]  /*72d0*/  UMOV UR27, UR35 ;  /* 0x00000023001b7c82 */ /* 0x000fe20008000000 */
[----:B------:R-:W-:Y:S01]  /*72e0*/  UMOV UR28, UR36 ;  /* 0x00000024001c7c82 */ /* 0x000fe20008000000 */
[----:B------:R0:W-:Y:S01]  /*72f0*/  UTMALDG.3D.MULTICAST [UR32], [UR14], UR13, desc[UR30] ;  /* 0x00001e200e0073b4 */ /* 0x0001e2000801180d */
[----:B------:R-:W-:Y:S01]  /*7300*/  UMOV UR17, UR33 ;  /* 0x0000002100117c82 */ /* 0x000fe20008000000 */
[----:B------:R-:W-:Y:S01]  /*7310*/  UMOV UR20, UR36 ;  /* 0x0000002400147c82 */ /* 0x000fe20008000000 */
[----:B------:R-:W-:Y:S01]  /*7320*/  UMOV UR9, UR33 ;  /* 0x0000002100097c82 */ /* 0x000fe20008000000 */
[----:B------:R-:W-:Y:S01]  /*7330*/  UMOV UR11, UR19 ;  /* 0x00000013000b7c82 */ /* 0x000fe20008000000 */
[----:B------:R-:W-:Y:S01]  /*7340*/  UMOV UR12, UR36 ;  /* 0x00000024000c7c82 */ /* 0x000fe20008000000 */
[----:B------:R-:W-:Y:S01]  /*7350*/  SEL R6, R6, RZ, P0 ;  /* 0x000000ff06067207 */ /* 0x000fe20000000000 */
[----:B------:R0:W-:Y:S01]  /*7360*/  UTMALDG.3D.MULTICAST [UR24], [UR14], UR13, desc[UR30] ;  /* 0x00001e180e0073b4 */ /* 0x0001e2000801180d */
[----:B------:R0:W-:Y:S01]  /*7370*/  UTMALDG.3D [UR16], [UR22], desc[UR30] ;  /* 0x00001e10160075b4 */ /* 0x0001e20008011000 */
[----:B------:R0:W-:Y:S02]  /*7380*/  UTMALDG.3D [UR8], [UR22], desc[UR30] ;  /* 0x00001e08160075b4 */ /* 0x0001e40008011000 */
[----:B0-----:R-:W-:Y:S05]  /*7390*/  @P1 BRA `(.L_x_172) ;  /* 0xfffffffc000c1947 */ /* 0x001fea000383ffff */
.L_x_169:
[----:B------:R-:W-:Y:S05]  /*73a0*/  BSYNC B1 ;  /* 0x0000000000017941 */ /* 0x000fea0003800000 */
.L_x_168:
[----:B------:R-:W-:Y:S01]  /*73b0*/  LOP3.LUT P1, RZ, R11, 0xff, RZ, 0xc0, !PT ;  /* 0x000000ff0bff7812 */ /* 0x000fe2000782c0ff */
[C---:B------:R-:W-:Y:S01]  /*73c0*/  IMAD.IADD R13, R8.reuse, 0x1, R13 ;  /* 0x00000001080d7824 */ /* 0x040fe200078e020d */
[----:B------:R-:W-:Y:S01]  /*73d0*/  ULDC.64 UR8, c[0x0][0x650] ;  /* 0x0001940000087ab9 */ /* 0x000fe20000000a00 */
[C---:B------:R-:W-:Y:S01]  /*73e0*/  ISETP.GE.U32.AND P2, PT, R8.reuse, 0x6, PT ;  /* 0x000000060800780c */ /* 0x040fe20003f46070 */
[----:B------:R-:W-:Y:S01]  /*73f0*/  BSSY B1, `(.L_x_173) ;  /* 0x000006b000017945 */ /* 0x000fe20003800000 */
[----:B------:R-:W-:Y:S01]  /*7400*/  IMAD.MOV.U32 R19, RZ, RZ, -0x1 ;  /* 0xffffffffff137424 */ /* 0x000fe200078e00ff */
[----:B------:R-:W-:Y:S01]  /*7410*/  ISETP.GT.U32.AND P0, PT, R13, 0x5, PT ;  /* 0x000000050d00780c */ /* 0x000fe20003f04070 */
[----:B------:R-:W-:Y:S01]  /*7420*/  IMAD.MOV.U32 R20, RZ, RZ, -0x1 ;  /* 0xffffffffff147424 */ /* 0x000fe200078e00ff */
[----:B------:R-:W-:Y:S01]  /*7430*/  PRMT R11, RZ, 0x7610, R11 ;  /* 0x00007610ff0b7816 */ /* 0x000fe2000000000b */
[----:B------:R-:W-:Y:S01]  /*7440*/  IMAD.MOV.U32 R12, RZ, RZ, -0x1 ;  /* 0xffffffffff0c7424 */ /* 0x000fe200078e00ff */
[----:B------:R-:W-:-:S03]  /*7450*/  ISETP.LT.U32.AND P0, PT, R8, 0x6, P0 ;  /* 0x000000060800780c */ /* 0x000fc60000701070 */
[----:B------:R-:W0:Y:S01]  /*7460*/  @P1 S2R R5, SR_CgaCtaId ;  /* 0x0000000000051919 */ /* 0x000e220000008800 */
[----:B------:R-:W-:-:S04]  /*7470*/  @P1 MOV R4, 0x400 ;  /* 0x0000040000041802 */ /* 0x000fc80000000f00 */
[----:B0-----:R-:W-:Y:S01]  /*7480*/  @P1 LEA R6, R5, R4, 0x18 ;  /* 0x0000000405061211 */ /* 0x001fe200078ec0ff */
[----:B------:R-:W-:Y:S01]  /*7490*/  IMAD.WIDE.U32 R4, R13, -0x55555555, RZ ;  /* 0xaaaaaaab0d047825 */ /* 0x000fe200078e00ff */
[----:B------:R-:W-:Y:S02]  /*74a0*/  SEL R4, RZ, 0x1, !P0 ;  /* 0x00000001ff047807 */ /* 0x000fe40004000000 */
[----:B------:R0:W-:Y:S01]  /*74b0*/  @P1 SYNCS.ARRIVE.TRANS64.A1T0 RZ, [R6+URZ+0x78], RZ ;  /* 0x000078ff06ff19a7 */ /* 0x0001e2000810003f */
[----:B------:R-:W-:Y:S02]  /*74c0*/  IADD3 R16, P1, R16, UR38, RZ ;  /* 0x0000002610107c10 */ /* 0x000fe4000ff3e0ff */
[----:B------:R-:W-:Y:S02]  /*74d0*/  LOP3.LUT R3, R3, R4, RZ, 0x3c, !PT ;  /* 0x0000000403037212 */ /* 0x000fe400078e3cff */
[----:B------:R-:W-:Y:S02]  /*74e0*/  IADD3.X R17, R17, UR41, RZ, P1, !PT ;  /* 0x0000002911117c10 */ /* 0x000fe40008ffe4ff */
[----:B------:R-:W-:-:S02]  /*74f0*/  ISETP.GE.U32.AND P0, PT, R16, UR8, PT ;  /* 0x0000000810007c0c */ /* 0x000fc4000bf06070 */
[----:B0-----:R-:W-:Y:S02]  /*7500*/  SHF.R.U32.HI R6, RZ, 0x2, R5 ;  /* 0x00000002ff067819 */ /* 0x001fe40000011605 */
[----:B------:R-:W-:Y:S02]  /*7510*/  ISETP.GE.U32.AND.EX P0, PT, R17, UR9, PT, P0 ;  /* 0x0000000911007c0c */ /* 0x000fe4000bf06100 */
[----:B------:R-:W-:Y:S01]  /*7520*/  @P2 LOP3.LUT R3, R3, 0x1, R6, 0x78, !PT ;  /* 0x0000000103032812 */ /* 0x000fe200078e7806 */
[----:B------:R-:W-:Y:S01]  /*7530*/  IMAD R13, R6, -0x6, R13 ;  /* 0xfffffffa060d7824 */ /* 0x000fe200078e020d */
[----:B------:R-:W-:-:S09]  /*7540*/  PRMT R4, RZ, 0x7610, R4 ;  /* 0x00007610ff047816 */ /* 0x000fd20000000004 */
[----:B------:R-:W-:Y:S05]  /*7550*/  @P0 BRA `(.L_x_174) ;  /* 0x0000000400500947 */ /* 0x000fea0003800000 */
[----:B------:R-:W0:Y:S01]  /*7560*/  S2R R15, SR_CTAID.X ;  /* 0x00000000000f7919 */ /* 0x000e220000002500 */
[----:B------:R-:W-:Y:S01]  /*7570*/  ULDC.64 UR8, c[0x0][0x628] ;  /* 0x00018a0000087ab9 */ /* 0x000fe20000000a00 */
[----:B------:R-:W1:Y:S01]  /*7580*/  LDC R20, c[0x0][0x144] ;  /* 0x00005100ff147b82 */ /* 0x000e620000000800 */
[----:B------:R-:W-:Y:S01]  /*7590*/  ISETP.NE.U32.AND P0, PT, RZ, UR8, PT ;  /* 0x00000008ff007c0c */ /* 0x000fe2000bf05070 */
[----:B------:R-:W2:Y:S01]  /*75a0*/  S2R R12, SR_CTAID.Y ;  /* 0x00000000000c7919 */ /* 0x000ea20000002600 */
[----:B------:R-:W-:Y:S01]  /*75b0*/  ULDC UR10, c[0x0][0x150] ;  /* 0x00005400000a7ab9 */ /* 0x000fe20000000800 */
[----:B------:R-:W-:Y:S01]  /*75c0*/  ULDC UR11, c[0x0][0x630] ;  /* 0x00018c00000b7ab9 */ /* 0x000fe20000000800 */
[----:B------:R-:W-:Y:S01]  /*75d0*/  ISETP.NE.AND.EX P0, PT, RZ, UR9, PT, P0 ;  /* 0x00000009ff007c0c */ /* 0x000fe2000bf05300 */
[----:B------:R-:W-:Y:S01]  /*75e0*/  IMAD.MOV.U32 R4, RZ, RZ, R16 ;  /* 0x000000ffff047224 */ /* 0x000fe200078e0010 */
[----:B0-----:R-:W-:-:S05]  /*75f0*/  I2FP.F32.U32 R5, R15 ;  /* 0x0000000f00057245 */ /* 0x001fca0000201000 */
[----:B------:R-:W-:Y:S01]  /*7600*/  FMUL R21, R5, UR10 ;  /* 0x0000000a05157c20 */ /* 0x000fe20008400000 */
[----:B------:R-:W-:-:S05]  /*7610*/  IMAD.MOV.U32 R5, RZ, RZ, R17 ;  /* 0x000000ffff057224 */ /* 0x000fca00078e0011 */
[----:B--2---:R-:W-:Y:S05]  /*7620*/  @!P0 BRA `(.L_x_175) ;  /* 0x0000000000288947 */ /* 0x004fea0003800000 */
[----:B------:R-:W-:Y:S02]  /*7630*/  ULDC UR10, c[0x0][0x634] ;  /* 0x00018d00000a7ab9 */ /* 0x000fe40000000800 */
[----:B------:R-:W-:-:S05]  /*7640*/  IADD3 R5, P0, R16, UR10, RZ ;  /* 0x0000000a10057c10 */ /* 0x000fca000ff1e0ff */
[----:B------:R-:W-:-:S04]  /*7650*/  IMAD.X R19, RZ, RZ, R17, P0 ;  /* 0x000000ffff137224 */ /* 0x000fc800000e0611 */
[----:B------:R-:W-:-:S04]  /*7660*/  IMAD.WIDE.U32 R6, R19, UR8, RZ ;  /* 0x0000000813067c25 */ /* 0x000fc8000f8e00ff */
[----:B------:R-:W-:-:S04]  /*7670*/  IMAD.WIDE.U32 R6, P0, R5, UR9, R6 ;  /* 0x0000000905067c25 */ /* 0x000fc8000f800006 */
[----:B------:R-:W-:-:S04]  /*7680*/  IMAD.WIDE.U32 R4, R5, UR8, RZ ;  /* 0x0000000805047c25 */ /* 0x000fc8000f8e00ff */
[----:B------:R-:W-:Y:S01]  /*7690*/  IMAD.MOV.U32 R4, RZ, RZ, R7 ;  /* 0x000000ffff047224 */ /* 0x000fe200078e0007 */
[----:B------:R-:W-:Y:S01]  /*76a0*/  IADD3 RZ, P1, R5, R6, RZ ;  /* 0x0000000605ff7210 */ /* 0x000fe20007f3e0ff */
[----:B------:R-:W-:-:S04]  /*76b0*/  IMAD.X R5, RZ, RZ, RZ, P0 ;  /* 0x000000ffff057224 */ /* 0x000fc800000e06ff */
[----:B------:R-:W-:-:S08]  /*76c0*/  IMAD.WIDE.U32.X R4, R19, UR9, R4, P1 ;  /* 0x0000000913047c25 */ /* 0x000fd000088e0404 */
.L_x_175:
[--C-:B------:R-:W-:Y:S01]  /*76d0*/  SHF.R.U64 R14, R4, UR11, R5.reuse ;  /* 0x0000000b040e7c19 */ /* 0x100fe20008001205 */
[----:B------:R-:W0:Y:S01]  /*76e0*/  F2I.U32.TRUNC.NTZ R21, R21 ;  /* 0x0000001500157305 */ /* 0x000e22000020f000 */
[----:B------:R-:W-:Y:S01]  /*76f0*/  SHF.R.U32.HI R4, RZ, UR11, R5 ;  /* 0x0000000bff047c19 */ /* 0x000fe20008011605 */
[----:B------:R-:W-:Y:S01]  /*7700*/  ULDC.64 UR8, c[0x0][0x620] ;  /* 0x0001880000087ab9 */ /* 0x000fe20000000a00 */
[----:B------:R-:W-:Y:S01]  /*7710*/  IADD3 R7, P0, RZ, -R14, RZ ;  /* 0x8000000eff077210 */ /* 0x000fe20007f1e0ff */
[----:B------:R-:W-:-:S04]  /*7720*/  ULDC.64 UR10, c[0x0][0x640] ;  /* 0x00019000000a7ab9 */ /* 0x000fc80000000a00 */
[----:B------:R-:W-:Y:S01]  /*7730*/  IMAD.X R4, RZ, RZ, ~R4, P0 ;  /* 0x000000ffff047224 */ /* 0x000fe200000e0e04 */
[----:B------:R-:W-:-:S03]  /*7740*/  ISETP.NE.U32.AND P0, PT, RZ, UR10, PT ;  /* 0x0000000aff007c0c */ /* 0x000fc6000bf05070 */
[----:B------:R-:W-:Y:S01]  /*7750*/  IMAD R6, R4, UR8, RZ ;  /* 0x0000000804067c24 */ /* 0x000fe2000f8e02ff */
[----:B------:R-:W-:Y:S01]  /*7760*/  ISETP.NE.AND.EX P0, PT, RZ, UR11, PT, P0 ;  /* 0x0000000bff007c0c */ /* 0x000fe2000bf05300 */
[----:B------:R-:W-:Y:S01]  /*7770*/  IMAD.WIDE.U32 R4, R7, UR8, R16 ;  /* 0x0000000807047c25 */ /* 0x000fe2000f8e0010 */
[----:B------:R-:W-:-:S03]  /*7780*/  ULDC UR8, c[0x0][0x618] ;  /* 0x0001860000087ab9 */ /* 0x000fc60000000800 */
[----:B------:R-:W-:Y:S01]  /*7790*/  IMAD R7, R7, UR9, R6 ;  /* 0x0000000907077c24 */ /* 0x000fe2000f8e0206 */
[----:B------:R-:W-:Y:S01]  /*77a0*/  ULDC UR9, c[0x0][0x154] ;  /* 0x0000550000097ab9 */ /* 0x000fe20000000800 */
[----:B0-----:R-:W-:Y:S02]  /*77b0*/  IMAD.MOV R6, RZ, RZ, -R21 ;  /* 0x000000ffff067224 */ /* 0x001fe400078e0a15 */
[----:B------:R-:W0:Y:S01]  /*77c0*/  LDC R21, c[0x0][0x148] ;  /* 0x00005200ff157b82 */ /* 0x000e220000000800 */
[----:B------:R-:W-:Y:S02]  /*77d0*/  IMAD.IADD R5, R5, 0x1, R7 ;  /* 0x0000000105057824 */ /* 0x000fe400078e0207 */
[----:B-1----:R-:W-:Y:S01]  /*77e0*/  IMAD R15, R20, R6, R15 ;  /* 0x00000006140f7224 */ /* 0x002fe200078e020f */
[----:B------:R-:W-:Y:S02]  /*77f0*/  I2FP.F32.U32 R6, R12 ;  /* 0x0000000c00067245 */ /* 0x000fe40000201000 */
[----:B------:R-:W-:-:S02]  /*7800*/  SHF.R.U64 R19, R4, UR8, R5 ;  /* 0x0000000804137c19 */ /* 0x000fc40008001205 */
[----:B------:R-:W-:Y:S01]  /*7810*/  SHF.R.U32.HI R4, RZ, UR8, R5 ;  /* 0x00000008ff047c19 */ /* 0x000fe20008011605 */
[----:B------:R-:W-:Y:S01]  /*7820*/  FMUL R6, R6, UR9 ;  /* 0x0000000906067c20 */ /* 0x000fe20008400000 */
[----:B------:R-:W-:Y:S02]  /*7830*/  ULDC UR8, c[0x0][0x608] ;  /* 0x0001820000087ab9 */ /* 0x000fe40000000800 */
[--C-:B------:R-:W-:Y:S01]  /*7840*/  SHF.R.U64 R22, R19, UR8, R4.reuse ;  /* 0x0000000813167c19 */ /* 0x100fe20008001204 */
[----:B------:R1:W2:Y:S01]  /*7850*/  F2I.U32.TRUNC.NTZ R24, R6 ;  /* 0x0000000600187305 */ /* 0x0002a2000020f000 */
[----:B------:R-:W-:Y:S01]  /*7860*/  SHF.R.U32.HI R5, RZ, UR8, R4 ;  /* 0x00000008ff057c19 */ /* 0x000fe20008011604 */
[----:B------:R-:W-:-:S03]  /*7870*/  ULDC UR8, c[0x0][0x658] ;  /* 0x0001960000087ab9 */ /* 0x000fc60000000800 */
[--C-:B------:R-:W-:Y:S02]  /*7880*/  SHF.R.U64 R20, R22, UR8, R5.reuse ;  /* 0x0000000816147c19 */ /* 0x100fe40008001205 */
[----:B------:R-:W-:-:S03]  /*7890*/  SHF.R.U32.HI R23, RZ, UR8, R5 ;  /* 0x00000008ff177c19 */ /* 0x000fc60008011605 */
[----:B------:R-:W-:Y:S02]  /*78a0*/  IMAD.MOV.U32 R4, RZ, RZ, R20 ;  /* 0x000000ffff047224 */ /* 0x000fe400078e0014 */
[----:B------:R-:W-:Y:S01]  /*78b0*/  IMAD.MOV.U32 R5, RZ, RZ, R23 ;  /* 0x000000ffff057224 */ /* 0x000fe200078e0017 */
[----:B-1----:R-:W-:Y:S06]  /*78c0*/  @!P0 BRA `(.L_x_176) ;  /* 0x0000000000288947 */ /* 0x002fec0003800000 */
        /* <DEDUP_REMOVED lines=10> */
.L_x_176:
[----:B------:R-:W-:Y:S01]  /*7970*/  ISETP.NE.AND P0, PT, R2, 0x1, PT ;  /* 0x000000010200780c */ /* 0x000fe20003f05270 */
[----:B------:R-:W-:Y:S01]  /*7980*/  ULDC UR8, c[0x0][0x648] ;  /* 0x0001920000087ab9 */ /* 0x000fe20000000800 */
[----:B------:R-:W-:Y:S01]  /*7990*/  LOP3.LUT R22, R22, UR7, RZ, 0xc0, !PT ;  /* 0x0000000716167c12 */ /* 0x000fe2000f8ec0ff */
[----:B--2---:R-:W-:Y:S01]  /*79a0*/  IMAD.MOV R24, RZ, RZ, -R24 ;  /* 0x000000ffff187224 */ /* 0x004fe200078e0a18 */
[----:B------:R-:W-:Y:S01]  /*79b0*/  SHF.R.U64 R5, R4, UR8, R5 ;  /* 0x0000000804057c19 */ /* 0x000fe20008001205 */
[----:B------:R-:W-:Y:S01]  /*79c0*/  ULDC UR8, c[0x0][0x638] ;  /* 0x00018e0000087ab9 */ /* 0x000fe20000000800 */
[----:B------:R-:W-:Y:S01]  /*79d0*/  LOP3.LUT R19, R19, UR5, RZ, 0xc0, !PT ;  /* 0x0000000513137c12 */ /* 0x000fe2000f8ec0ff */
[----:B------:R-:W-:Y:S01]  /*79e0*/  ULDC UR9, c[0x0][0x610] ;  /* 0x0001840000097ab9 */ /* 0x000fe20000000800 */
[----:B------:R-:W-:Y:S02]  /*79f0*/  IMAD.MOV.U32 R4, RZ, RZ, 0x1 ;  /* 0x00000001ff047424 */ /* 0x000fe400078e00ff */
[----:B------:R-:W-:-:S02]  /*7a00*/  IMAD.MOV R7, RZ, RZ, -R5 ;  /* 0x000000ffff077224 */ /* 0x000fc400078e0a05 */
[----:B------:R-:W-:Y:S02]  /*7a10*/  IMAD R22, R5, UR6, R22 ;  /* 0x0000000605167c24 */ /* 0x000fe4000f8e0216 */
[----:B0-----:R-:W-:Y:S02]  /*7a20*/  @P0 IMAD R15, R21, R24, R12 ;  /* 0x00000018150f0224 */ /* 0x001fe400078e020c */
[----:B------:R-:W-:Y:S01]  /*7a30*/  IMAD R20, R7, UR8, R20 ;  /* 0x0000000807147c24 */ /* 0x000fe2000f8e0214 */
[----:B------:R-:W-:Y:S01]  /*7a40*/  ULDC UR8, c[0x0][0x600] ;  /* 0x0001800000087ab9 */ /* 0x000fe20000000800 */
[----:B------:R-:W-:Y:S02]  /*7a50*/  IMAD R15, R22, UR9, R15 ;  /* 0x00000009160f7c24 */ /* 0x000fe4000f8e020f */
[----:B------:R-:W-:Y:S02]  /*7a60*/  IMAD R6, R20, UR8, R19 ;  /* 0x0000000814067c24 */ /* 0x000fe4000f8e0213 */
[----:B------:R-:W-:-:S03]  /*7a70*/  IMAD.MOV.U32 R12, RZ, RZ, R14 ;  /* 0x000000ffff0c7224 */ /* 0x000fc600078e000e */
[----:B------:R-:W-:Y:S02]  /*7a80*/  SEL R20, R6, R15, !P0 ;  /* 0x0000000f06147207 */ /* 0x000fe40004000000 */
[----:B------:R-:W-:-:S07]  /*7a90*/  SEL R19, R15, R6, !P0 ;  /* 0x000000060f137207 */ /* 0x000fce0004000000 */
.L_x_174:
[----:B------:R-:W-:Y:S05]  /*7aa0*/  BSYNC B1 ;  /* 0x0000000000017941 */ /* 0x000fea0003800000 */
.L_x_173:
[----:B------:R-:W-:-:S13]  /*7ab0*/  LOP3.LUT P0, RZ, R4, 0xff, RZ, 0xc0, !PT ;  /* 0x000000ff04ff7812 */ /* 0x000fda000780c0ff */
[----:B------:R-:W-:Y:S05]  /*7ac0*/  @P0 BRA `(.L_x_177) ;  /* 0xfffffff000fc0947 */ /* 0x000fea000383ffff */
[----:B------:R-:W-:Y:S05]  /*7ad0*/  BSYNC B0 ;  /* 0x0000000000007941 */ /* 0x000fea0003800000 */
.L_x_166:
[----:B------:R-:W-:-:S03]  /*7ae0*/  UMOV UR8, 0xffffffff ;  /* 0xffffffff00087882 */ /* 0x000fc60000000000 */
[----:B------:R-:W-:Y:S05]  /*7af0*/  BRA.DIV UR8, `(.L_x_178) ;  /* 0x00000006085c7947 */ /* 0x000fea000b800000 */
[----:B------:R-:W-:-:S13]  /*7b00*/  ELECT P6, URZ, PT ;  /* 0x00000000003f782f */ /* 0x000fda00038c0000 */
.L_x_194:
[----:B------:R-:W-:Y:S04]  /*7b10*/  BSSY B0, `(.L_x_179) ;  /* 0x000003d000007945 */ /* 0x000fe80003800000 */
[----:B------:R-:W-:Y:S05]  /*7b20*/  @!P6 BRA `(.L_x_180) ;  /* 0x0000000000ece947 */ /* 0x000fea0003800000 */
[----:B------:R-:W-:-:S04]  /*7b30*/  LOP3.LUT R18, R18, 0x2, RZ, 0xfc, !PT ;  /* 0x0000000212127812 */ /* 0x000fc800078efcff */
[----:B------:R-:W-:-:S13]  /*7b40*/  ISETP.NE.AND P0, PT, R18, 0x3, PT ;  /* 0x000000031200780c */ /* 0x000fda0003f05270 */
[----:B------:R-:W-:Y:S05]  /*7b50*/  @!P0 BRA `(.L_x_181) ;  /* 0x0000000000048947 */ /* 0x000fea0003800000 */
[----:B------:R-:W-:Y:S01]  /*7b60*/  BPT.TRAP 0x1 ;  /* 0x000000040000795c */ /* 0x000fe20000300000 */
.L_x_181:
[----:B------:R-:W0:Y:S01]  /*7b70*/  S2R R5, SR_CgaCtaId ;  /* 0x0000000000057919 */ /* 0x000e220000008800 */
[----:B------:R-:W-:Y:S02]  /*7b80*/  MOV R0, 0x400 ;  /* 0x0000040000007802 */ /* 0x000fe40000000f00 */
[----:B------:R-:W-:Y:S02]  /*7b90*/  SHF.L.U32 R4, R3, 0x1f, RZ ;  /* 0x0000001f03047819 */ /* 0x000fe400000006ff */
[----:B0-----:R-:W-:-:S05]  /*7ba0*/  LEA R0, R5, R0, 0x18 ;  /* 0x0000000005007211 */ /* 0x001fca00078ec0ff */
[----:B------:R-:W-:-:S04]  /*7bb0*/  VIADD R0, R0, 0x30 ;  /* 0x0000003000007836 */ /* 0x000fc80000000000 */
[C---:B------:R-:W-:Y:S02]  /*7bc0*/  IMAD R7, R13.reuse, 0x8, R0 ;  /* 0x000000080d077824 */ /* 0x040fe400078e0200 */
[----:B------:R-:W-:Y:S02]  /*7bd0*/  VIADD R13, R13, 0x1 ;  /* 0x000000010d0d7836 */ /* 0x000fe40000000000 */
[----:B------:R-:W0:Y:S03]  /*7be0*/  SYNCS.PHASECHK.TRANS64.TRYWAIT P0, [R7+URZ], R4 ;  /* 0x00000004070075a7 */ /* 0x000e26000800017f */
[----:B------:R-:W-:-:S04]  /*7bf0*/  ISETP.NE.AND P1, PT, R13, 0x6, PT ;  /* 0x000000060d00780c */ /* 0x000fc80003f25270 */
[----:B------:R-:W-:Y:S02]  /*7c00*/  SEL R2, RZ, 0x1, P1 ;  /* 0x00000001ff027807 */ /* 0x000fe40000800000 */
[----:B------:R-:W-:Y:S02]  /*7c10*/  SEL R13, R13, RZ, P1 ;  /* 0x000000ff0d0d7207 */ /* 0x000fe40000800000 */
[----:B------:R-:W-:-:S03]  /*7c20*/  LOP3.LUT R6, R3, R2, RZ, 0x3c, !PT ;  /* 0x0000000203067212 */ /* 0x000fc600078e3cff */
[----:B------:R-:W-:Y:S01]  /*7c30*/  IMAD R8, R13, 0x8, R0 ;  /* 0x000000080d087824 */ /* 0x000fe200078e0200 */
[----:B------:R-:W-:Y:S01]  /*7c40*/  SHF.L.U32 R5, R6, 0x1f, RZ ;  /* 0x0000001f06057819 */ /* 0x000fe200000006ff */
[----:B0-----:R-:W-:Y:S06]  /*7c50*/  @!P0 BRA `(.L_x_182) ;  /* 0x0000000400248947 */ /* 0x001fec0003800000 */
.L_x_195:
[----:B------:R-:W1:Y:S01]  /*7c60*/  SYNCS.PHASECHK.TRANS64.TRYWAIT P0, [R8+URZ], R5 ;  /* 0x00000005080075a7 */ /* 0x000e62000800017f */
[----:B------:R-:W-:-:S05]  /*7c70*/  VIADD R2, R13, 0x1 ;  /* 0x000000010d027836 */ /* 0x000fca0000000000 */
[----:B------:R-:W-:-:S04]  /*7c80*/  ISETP.NE.AND P1, PT, R2, 0x6, PT ;  /* 0x000000060200780c */ /* 0x000fc80003f25270 */
[----:B------:R-:W-:Y:S02]  /*7c90*/  SEL R3, RZ, 0x1, P1 ;  /* 0x00000001ff037807 */ /* 0x000fe40000800000 */
[----:B0-----:R-:W-:Y:S02]  /*7ca0*/  SEL R7, R2, RZ, P1 ;  /* 0x000000ff02077207 */ /* 0x001fe40000800000 */
[----:B------:R-:W-:-:S03]  /*7cb0*/  LOP3.LUT R6, R6, R3, RZ, 0x3c, !PT ;  /* 0x0000000306067212 */ /* 0x000fc600078e3cff */
[----:B------:R-:W-:Y:S01]  /*7cc0*/  IMAD R9, R7, 0x8, R0 ;  /* 0x0000000807097824 */ /* 0x000fe200078e0200 */
[----:B------:R-:W-:Y:S01]  /*7cd0*/  SHF.L.U32 R4, R6, 0x1f, RZ ;  /* 0x0000001f06047819 */ /* 0x000fe200000006ff */
[----:B-1----:R-:W-:Y:S06]  /*7ce0*/  @!P0 BRA `(.L_x_183) ;  /* 0x0000000400148947 */ /* 0x002fec0003800000 */
.L_x_196:
[----:B------:R-:W1:Y:S01]  /*7cf0*/  SYNCS.PHASECHK.TRANS64.TRYWAIT P0, [R9+URZ], R4 ;  /* 0x00000004090075a7 */ /* 0x000e62000800017f */
[----:B------:R-:W-:-:S05]  /*7d00*/  VIADD R2, R7, 0x1 ;  /* 0x0000000107027836 */ /* 0x000fca0000000000 */
[----:B------:R-:W-:-:S04]  /*7d10*/  ISETP.NE.AND P1, PT, R2, 0x6, PT ;  /* 0x000000060200780c */ /* 0x000fc80003f25270 */
[----:B------:R-:W-:Y:S02]  /*7d20*/  SEL R3, RZ, 0x1, P1 ;  /* 0x00000001ff037807 */ /* 0x000fe40000800000 */
[----:B------:R-:W-:Y:S02]  /*7d30*/  SEL R7, R2, RZ, P1 ;  /* 0x000000ff02077207 */ /* 0x000fe40000800000 */
[----:B------:R-:W-:-:S03]  /*7d40*/  LOP3.LUT R6, R6, R3, RZ, 0x3c, !PT ;  /* 0x0000000306067212 */ /* 0x000fc600078e3cff */
[----:B0-----:R-:W-:Y:S01]  /*7d50*/  IMAD R8, R7, 0x8, R0 ;  /* 0x0000000807087824 */ /* 0x001fe200078e0200 */
[----:B------:R-:W-:Y:S01]  /*7d60*/  SHF.L.U32 R5, R6, 0x1f, RZ ;  /* 0x0000001f06057819 */ /* 0x000fe200000006ff */
[----:B-1----:R-:W-:Y:S06]  /*7d70*/  @!P0 BRA `(.L_x_184) ;  /* 0x0000000400048947 */ /* 0x002fec0003800000 */
.L_x_197:
[----:B------:R-:W1:Y:S01]  /*7d80*/  SYNCS.PHASECHK.TRANS64.TRYWAIT P0, [R8+URZ], R5 ;  /* 0x00000005080075a7 */ /* 0x000e62000800017f */
[----:B------:R-:W-:-:S05]  /*7d90*/  VIADD R2, R7, 0x1 ;  /* 0x0000000107027836 */ /* 0x000fca0000000000 */
[----:B------:R-:W-:-:S04]  /*7da0*/  ISETP.NE.AND P1, PT, R2, 0x6, PT ;  /* 0x000000060200780c */ /* 0x000fc80003f25270 */
[----:B------:R-:W-:Y:S02]  /*7db0*/  SEL R3, RZ, 0x1, P1 ;  /* 0x00000001ff037807 */ /* 0x000fe40000800000 */
[----:B------:R-:W-:Y:S02]  /*7dc0*/  SEL R7, R2, RZ, P1 ;  /* 0x000000ff02077207 */ /* 0x000fe40000800000 */
[----:B0-----:R-:W-:-:S03]  /*7dd0*/  LOP3.LUT R9, R6, R3, RZ, 0x3c, !PT ;  /* 0x0000000306097212 */ /* 0x001fc600078e3cff */
[----:B------:R-:W-:Y:S01]  /*7de0*/  IMAD R11, R7, 0x8, R0 ;  /* 0x00000008070b7824 */ /* 0x000fe200078e0200 */
[----:B------:R-:W-:Y:S01]  /*7df0*/  SHF.L.U32 R6, R9, 0x1f, RZ ;  /* 0x0000001f09067819 */ /* 0x000fe200000006ff */
[----:B-1----:R-:W-:Y:S06]  /*7e00*/  @!P0 BRA `(.L_x_185) ;  /* 0x0000000000f48947 */ /* 0x002fec0003800000 */
.L_x_198:
[----:B------:R-:W1:Y:S01]  /*7e10*/  SYNCS.PHASECHK.TRANS64.TRYWAIT P0, [R11+URZ], R6 ;  /* 0x000000060b0075a7 */ /* 0x000e62000800017f */
[----:B------:R-:W-:-:S05]  /*7e20*/  VIADD R2, R7, 0x1 ;  /* 0x0000000107027836 */ /* 0x000fca0000000000 */
[----:B------:R-:W-:-:S04]  /*7e30*/  ISETP.NE.AND P1, PT, R2, 0x6, PT ;  /* 0x000000060200780c */ /* 0x000fc80003f25270 */
[----:B------:R-:W-:Y:S02]  /*7e40*/  SEL R4, RZ, 0x1, P1 ;  /* 0x00000001ff047807 */ /* 0x000fe40000800000 */
[----:B------:R-:W-:Y:S02]  /*7e50*/  SEL R3, R2, RZ, P1 ;  /* 0x000000ff02037207 */ /* 0x000fe40000800000 */
[----:B------:R-:W-:Y:S01]  /*7e60*/  LOP3.LUT R4, R9, R4, RZ, 0x3c, !PT ;  /* 0x0000000409047212 */ /* 0x000fe200078e3cff */
[----:B-1----:R-:W-:Y:S06]  /*7e70*/  @!P0 BRA `(.L_x_186) ;  /* 0x0000000000ec8947 */ /* 0x002fec0003800000 */
.L_x_199:
[----:B------:R-:W-:Y:S01]  /*7e80*/  IMAD R3, R3, 0x8, R0 ;  /* 0x0000000803037824 */ /* 0x000fe200078e0200 */
[----:B------:R-:W-:-:S07]  /*7e90*/  SHF.L.U32 R0, R4, 0x1f, RZ ;  /* 0x0000001f04007819 */ /* 0x000fce00000006ff */
.L_x_187:
[----:B--2---:R2:W3:Y:S02]  /*7ea0*/  SYNCS.PHASECHK.TRANS64.TRYWAIT P0, [R3+URZ], R0 ;  /* 0x00000000030075a7 */ /* 0x0044e4000800017f */
[----:B---3--:R-:W-:Y:S05]  /*7eb0*/  @!P0 NANOSLEEP.SYNCS 0x989680 ;  /* 0x009896800000895d */ /* 0x008fea0003900000 */
[----:B------:R-:W3:Y:S02]  /*7ec0*/  @!P0 SYNCS.PHASECHK.TRANS64 P0, [R3+URZ], R0 ;  /* 0x00000000030085a7 */ /* 0x000ee4000800007f */
[----:B---3--:R-:W-:Y:S05]  /*7ed0*/  @!P0 BRA `(.L_x_187) ;  /* 0xfffffffc00f08947 */ /* 0x008fea000383ffff */
.L_x_180:
[----:B------:R-:W-:Y:S05]  /*7ee0*/  BSYNC B0 ;  /* 0x0000000000007941 */ /* 0x000fea0003800000 */
.L_x_179:
[----:B------:R-:W-:Y:S05]  /*7ef0*/  EXIT ;  /* 0x000000000000794d */ /* 0x000fea0003800000 */
.L_x_21:
[----:B-1----:R1:W2:Y:S02]  /*7f00*/  SYNCS.PHASECHK.TRANS64.TRYWAIT P1, [R3+URZ], R0 ;  /* 0x00000000030075a7 */ /* 0x0022a4000802017f */
[----:B--2---:R-:W-:Y:S05]  /*7f10*/  @!P1 NANOSLEEP.SYNCS 0x989680 ;  /* 0x009896800000995d */ /* 0x004fea0003900000 */
[----:B------:R-:W2:Y:S02]  /*7f20*/  @!P1 SYNCS.PHASECHK.TRANS64 P1, [R3+URZ], R0 ;  /* 0x00000000030095a7 */ /* 0x000ea4000802007f */
[----:B--2---:R-:W-:Y:S05]  /*7f30*/  @!P1 BRA `(.L_x_21) ;  /* 0xfffffffc00f09947 */ /* 0x004fea000383ffff */
[----:B------:R-:W-:Y:S05]  /*7f40*/  BRA `(.L_x_20) ;  /* 0xffffff9800087947 */ /* 0x000fea000383ffff */
.L_x_26:
[----:B-1----:R1:W2:Y:S02]  /*7f50*/  SYNCS.PHASECHK.TRANS64.TRYWAIT P1, [R5+URZ], R4 ;  /* 0x00000004050075a7 */ /* 0x0022a4000802017f */
[----:B--2---:R-:W-:Y:S05]  /*7f60*/  @!P1 NANOSLEEP.SYNCS 0x989680 ;  /* 0x009896800000995d */ /* 0x004fea0003900000 */
[----:B------:R-:W2:Y:S02]  /*7f70*/  @!P1 SYNCS.PHASECHK.TRANS64 P1, [R5+URZ], R4 ;  /* 0x00000004050095a7 */ /* 0x000ea4000802007f */
[----:B--2---:R-:W-:Y:S05]  /*7f80*/  @!P1 BRA `(.L_x_26) ;  /* 0xfffffffc00f09947 */ /* 0x004fea000383ffff */
[----:B------:R-:W-:Y:S05]  /*7f90*/  BRA `(.L_x_25) ;  /* 0xffffff9800e47947 */ /* 0x000fea000383ffff */
.L_x_167:
[----:B------:R-:W-:Y:S01]  /*7fa0*/  BSSY B1, `(.L_x_188) ;  /* 0x0000006000017945 */ /* 0x000fe20003800000 */
[----:B------:R-:W-:-:S07]  /*7fb0*/  IMAD.MOV.U32 R15, RZ, RZ, -0x1 ;  /* 0xffffffffff0f7424 */ /* 0x000fce00078e00ff */
[----:B------:R-:W-:Y:S05]  /*7fc0*/  WARPSYNC.COLLECTIVE R15, `(.L_x_189) ;  /* 0x000000000f0c7348 */ /* 0x000fea0003c00000 */
[----:B------:R-:W-:Y:S02]  /*7fd0*/  ELECT P6, UR62, PT ;  /* 0x00000000003e782f */ /* 0x000fe400038c0000 */
[----:B------:R-:W-:Y:S01]  /*7fe0*/  MOV R14, UR62 ;  /* 0x0000003e000e7c02 */ /* 0x000fe20008000f00 */
[----:B------:R-:W-:Y:S10]  /*7ff0*/  ENDCOLLECTIVE ;  /* 0x000000000000791b */ /* 0x000ff40003800000 */
.L_x_189:
[----:B------:R-:W-:Y:S05]  /*8000*/  BSYNC B1 ;  /* 0x0000000000017941 */ /* 0x000fea0003800000 */
.L_x_188:
[----:B------:R-:W-:Y:S05]  /*8010*/  BRA `(.L_x_190) ;  /* 0xffffffec00b47947 */ /* 0x000fea000383ffff */
.L_x_170:
[----:B0-----:R0:W1:Y:S02]  /*8020*/  SYNCS.PHASECHK.TRANS64.TRYWAIT P0, [R22+URZ+0x30], R7 ;  /* 0x00003007160075a7 */ /* 0x001064000800017f */
[----:B-1----:R-:W-:Y:S05]  /*8030*/  @!P0 NANOSLEEP.SYNCS 0x989680 ;  /* 0x009896800000895d */ /* 0x002fea0003900000 */
[----:B------:R-:W1:Y:S02]  /*8040*/  @!P0 SYNCS.PHASECHK.TRANS64 P0, [R22+URZ+0x30], R7 ;  /* 0x00003007160085a7 */ /* 0x000e64000800007f */
[----:B-1----:R-:W-:Y:S05]  /*8050*/  @!P0 BRA `(.L_x_170) ;  /* 0xfffffffc00f08947 */ /* 0x002fea000383ffff */
[----:B------:R-:W-:Y:S05]  /*8060*/  BRA `(.L_x_191) ;  /* 0xffffffec00fc7947 */ /* 0x000fea000383ffff */
.L_x_178:
[----:B------:R-:W-:Y:S01]  /*8070*/  BSSY B0, `(.L_x_192) ;  /* 0x0000006000007945 */ /* 0x000fe20003800000 */
[----:B------:R-:W-:-:S07]  /*8080*/  IMAD.MOV.U32 R15, RZ, RZ, -0x1 ;  /* 0xffffffffff0f7424 */ /* 0x000fce00078e00ff */
[----:B------:R-:W-:Y:S05]  /*8090*/  WARPSYNC.COLLECTIVE R15, `(.L_x_193) ;  /* 0x000000000f0c7348 */ /* 0x000fea0003c00000 */
[----:B------:R-:W-:Y:S02]  /*80a0*/  ELECT P6, UR62, PT ;  /* 0x00000000003e782f */ /* 0x000fe400038c0000 */
[----:B------:R-:W-:Y:S01]  /*80b0*/  MOV R14, UR62 ;  /* 0x0000003e000e7c02 */ /* 0x000fe20008000f00 */
[----:B------:R-:W-:Y:S10]  /*80c0*/  ENDCOLLECTIVE ;  /* 0x000000000000791b */ /* 0x000ff40003800000 */
.L_x_193:
[----:B------:R-:W-:Y:S05]  /*80d0*/  BSYNC B0 ;  /* 0x0000000000007941 */ /* 0x000fea0003800000 */
.L_x_192:
[----:B------:R-:W-:Y:S05]  /*80e0*/  BRA `(.L_x_194) ;  /* 0xfffffff800887947 */ /* 0x000fea000383ffff */
.L_x_182:
[----:B0-----:R0:W1:Y:S02]  /*80f0*/  SYNCS.PHASECHK.TRANS64.TRYWAIT P0, [R7+URZ], R4 ;  /* 0x00000004070075a7 */ /* 0x001064000800017f */
[----:B-1----:R-:W-:Y:S05]  /*8100*/  @!P0 NANOSLEEP.SYNCS 0x989680 ;  /* 0x009896800000895d */ /* 0x002fea0003900000 */
[----:B------:R-:W1:Y:S02]  /*8110*/  @!P0 SYNCS.PHASECHK.TRANS64 P0, [R7+URZ], R4 ;  /* 0x00000004070085a7 */ /* 0x000e64000800007f */
[----:B-1----:R-:W-:Y:S05]  /*8120*/  @!P0 BRA `(.L_x_182) ;  /* 0xfffffffc00f08947 */ /* 0x002fea000383ffff */
[----:B------:R-:W-:Y:S05]  /*8130*/  BRA `(.L_x_195) ;  /* 0xfffffff800c87947 */ /* 0x000fea000383ffff */
.L_x_183:
[----:B0-----:R0:W1:Y:S02]  /*8140*/  SYNCS.PHASECHK.TRANS64.TRYWAIT P0, [R8+URZ], R5 ;  /* 0x00000005080075a7 */ /* 0x001064000800017f */
[----:B-1----:R-:W-:Y:S05]  /*8150*/  @!P0 NANOSLEEP.SYNCS 0x989680 ;  /* 0x009896800000895d */ /* 0x002fea0003900000 */
[----:B------:R-:W1:Y:S02]  /*8160*/  @!P0 SYNCS.PHASECHK.TRANS64 P0, [R8+URZ], R5 ;  /* 0x00000005080085a7 */ /* 0x000e64000800007f */
[----:B-1----:R-:W-:Y:S05]  /*8170*/  @!P0 BRA `(.L_x_183) ;  /* 0xfffffffc00f08947 */ /* 0x002fea000383ffff */
[----:B------:R-:W-:Y:S05]  /*8180*/  BRA `(.L_x_196) ;  /* 0xfffffff800d87947 */ /* 0x000fea000383ffff */
.L_x_184:
[----:B0-----:R0:W1:Y:S02]  /*8190*/  SYNCS.PHASECHK.TRANS64.TRYWAIT P0, [R9+URZ], R4 ;  /* 0x00000004090075a7 */ /* 0x001064000800017f */
[----:B-1----:R-:W-:Y:S05]  /*81a0*/  @!P0 NANOSLEEP.SYNCS 0x989680 ;  /* 0x009896800000895d */ /* 0x002fea0003900000 */
[----:B------:R-:W1:Y:S02]  /*81b0*/  @!P0 SYNCS.PHASECHK.TRANS64 P0, [R9+URZ], R4 ;  /* 0x00000004090085a7 */ /* 0x000e64000800007f */
[----:B-1----:R-:W-:Y:S05]  /*81c0*/  @!P0 BRA `(.L_x_184) ;  /* 0xfffffffc00f08947 */ /* 0x002fea000383ffff */
[----:B------:R-:W-:Y:S05]  /*81d0*/  BRA `(.L_x_197) ;  /* 0xfffffff800e87947 */ /* 0x000fea000383ffff */
.L_x_185:
[----:B0-----:R0:W1:Y:S02]  /*81e0*/  SYNCS.PHASECHK.TRANS64.TRYWAIT P0, [R8+URZ], R5 ;  /* 0x00000005080075a7 */ /* 0x001064000800017f */
[----:B-1----:R-:W-:Y:S05]  /*81f0*/  @!P0 NANOSLEEP.SYNCS 0x989680 ;  /* 0x009896800000895d */ /* 0x002fea0003900000 */
[----:B------:R-:W1:Y:S02]  /*8200*/  @!P0 SYNCS.PHASECHK.TRANS64 P0, [R8+URZ], R5 ;  /* 0x00000005080085a7 */ /* 0x000e64000800007f */
[----:B-1----:R-:W-:Y:S05]  /*8210*/  @!P0 BRA `(.L_x_185) ;  /* 0xfffffffc00f08947 */ /* 0x002fea000383ffff */
[----:B------:R-:W-:Y:S05]  /*8220*/  BRA `(.L_x_198) ;  /* 0xfffffff800f87947 */ /* 0x000fea000383ffff */
.L_x_186:
[----:B-1----:R1:W2:Y:S02]  /*8230*/  SYNCS.PHASECHK.TRANS64.TRYWAIT P0, [R11+URZ], R6 ;  /* 0x000000060b0075a7 */ /* 0x0022a4000800017f */
[----:B--2---:R-:W-:Y:S05]  /*8240*/  @!P0 NANOSLEEP.SYNCS 0x989680 ;  /* 0x009896800000895d */ /* 0x004fea0003900000 */
[----:B------:R-:W2:Y:S02]  /*8250*/  @!P0 SYNCS.PHASECHK.TRANS64 P0, [R11+URZ], R6 ;  /* 0x000000060b0085a7 */ /* 0x000ea4000800007f */
[----:B--2---:R-:W-:Y:S05]  /*8260*/  @!P0 BRA `(.L_x_186) ;  /* 0xfffffffc00f08947 */ /* 0x004fea000383ffff */
[----:B------:R-:W-:Y:S05]  /*8270*/  BRA `(.L_x_199) ;  /* 0xfffffffc00007947 */ /* 0x000fea000383ffff */
.L_x_200:
[----:B------:R-:W-:-:S00]  /*8280*/  BRA `(.L_x_200) ;  /* 0xfffffffc00fc7947 */ /* 0x000fc0000383ffff */
[----:B------:R-:W-:-:S00]  /*8290*/  NOP ;  /* 0x0000000000007918 */ /* 0x000fc00000000000 */
        /* <DEDUP_REMOVED lines=14> */
.L_x_201:


//--------------------- .nv.global.init           --------------------------
	.section	.nv.global.init,"aw",@progbits
.nv.global.init:
	.type		$str$22,@object
	.size		$str$22,($str$23 - $str$22)
$str$22:
        /*0000*/ 	.byte	0x6b, 0x5f, 0x74, 0x69, 0x6c, 0x65, 0x5f, 0x63, 0x6f, 0x75, 0x6e, 0x74, 0x20, 0x3e, 0x3d, 0x20
        /*0010*/ 	.byte	0x31, 0x00
	.type		$str$23,@object
	.size		$str$23,(__unnamed_1 - $str$23)
$str$23:
        /*0012*/ 	.byte	0x2f, 0x74, 0x6d, 0x70, 0x2f, 0x63, 0x75, 0x74, 0x6c, 0x61, 0x73, 0x73, 0x5f, 0x73, 0x77, 0x65
        /*0022*/ 	.byte	0x65, 0x70, 0x5f, 0x73, 0x72, 0x63, 0x2f, 0x69, 0x6e, 0x63, 0x6c, 0x75, 0x64, 0x65, 0x2f, 0x63
        /*0032*/ 	.byte	0x75, 0x74, 0x6c, 0x61, 0x73, 0x73, 0x2f, 0x67, 0x65, 0x6d, 0x6d, 0x2f, 0x63, 0x6f, 0x6c, 0x6c
        /*0042*/ 	.byte	0x65, 0x63, 0x74, 0x69, 0x76, 0x65, 0x2f, 0x73, 0x6d, 0x39, 0x30, 0x5f, 0x6d, 0x6d, 0x61, 0x5f
        /*0052*/ 	.byte	0x74, 0x6d, 0x61, 0x5f, 0x67, 0x6d, 0x6d, 0x61, 0x5f, 0x73, 0x73, 0x5f, 0x77, 0x61, 0x72, 0x70
        /*0062*/ 	.byte	0x73, 0x70, 0x65, 0x63, 0x69, 0x61, 0x6c, 0x69, 0x7a, 0x65, 0x64, 0x2e, 0x68, 0x70, 0x70, 0x00
	.type		__unnamed_1,@object
	.size		__unnamed_1,(.L_0 - __unnamed_1)
__unnamed_1:
        /*0072*/ 	.byte	0x76, 0x6f, 0x69, 0x64, 0x20, 0x63, 0x75, 0x74, 0x6c, 0x61, 0x73, 0x73, 0x3a, 0x3a, 0x67, 0x65
        /* <DEDUP_REMOVED lines=180> */
        /*0bc2*/ 	.byte	0x6e, 0x74, 0x69, 0x74, 0x79, 0x5d, 0x00
.L_0:


//--------------------- .nv.shared._ZN7cutlass13device_kernelINS_4gemm6kernel13GemmUniversalIN4cute5tupleIJiiiiEEENS1_10collective13CollectiveMmaINS1_34MainloopSm90TmaGmmaWarpSpecializedILi6ENS5_IJNS4_1CILi1EEENSA_ILi4EEESB_EEENS1_35KernelTmaWarpSpecializedCooperativeEEENS5_IJNSA_ILi128EEESG_NSA_ILi64EEEEEENS_6half_tENS5_IJSB_llEEESJ_SK_NS4_8TiledMMAINS4_8MMA_AtomIJNS4_4SM904GMMA26MMA_64x128x16_F32F16F16_SSILNSO_5MajorE1ELSQ_1ELNSO_7ScaleInE1ELSR_1EEEEEENS4_6LayoutINS5_IJNSA_ILi2EEESB_SB_EEENS5_IJSB_NSA_ILi0EEESX_EEEEENS5_IJNS4_10UnderscoreES10_S10_EEEEENS4_23SM90_TMA_LOAD_MULTICASTENS4_14ComposedLayoutINS4_7SwizzleILi3ELi4ELi3EEENS4_18smem_ptr_flag_bitsILi16EEENSU_INS5_IJSH_NSA_ILi8EEEEEENS5_IJSB_SH_EEEEEEEvNS4_8identityENS4_13SM90_TMA_LOADES1D_vS1E_EENS_8epilogue10collective6detail29Sm90TmaWarpSpecializedAdapterINS1I_15DefaultEpilogueISJ_NS5_IJlSB_lEEES1M_NS1H_6thread17LinearCombinationISJ_Li1EffLNS1N_9ScaleType4KindE0ELNS_15FloatRoundStyleE2ESJ_EENS1_15EpilogueDefaultEEEEEvvEEEEvNT_6ParamsE --------------------------
	.section	.nv.shared._ZN7cutlass13device_kernelINS_4gemm6kernel13GemmUniversalIN4cute5tupleIJiiiiEEENS1_10collective13CollectiveMmaINS1_34MainloopSm90TmaGmmaWarpSpecializedILi6ENS5_IJNS4_1CILi1EEENSA_ILi4EEESB_EEENS1_35KernelTmaWarpSpecializedCooperativeEEENS5_IJNSA_ILi128EEESG_NSA_ILi64EEEEEENS_6half_tENS5_IJSB_llEEESJ_SK_NS4_8TiledMMAINS4_8MMA_AtomIJNS4_4SM904GMMA26MMA_64x128x16_F32F16F16_SSILNSO_5MajorE1ELSQ_1ELNSO_7ScaleInE1ELSR_1EEEEEENS4_6LayoutINS5_IJNSA_ILi2EEESB_SB_EEENS5_IJSB_NSA_ILi0EEESX_EEEEENS5_IJNS4_10UnderscoreES10_S10_EEEEENS4_23SM90_TMA_LOAD_MULTICASTENS4_14ComposedLayoutINS4_7SwizzleILi3ELi4ELi3EEENS4_18smem_ptr_flag_bitsILi16EEENSU_INS5_IJSH_NSA_ILi8EEEEEENS5_IJSB_SH_EEEEEEEvNS4_8identityENS4_13SM90_TMA_LOADES1D_vS1E_EENS_8epilogue10collective6detail29Sm90TmaWarpSpecializedAdapterINS1I_15DefaultEpilogueISJ_NS5_IJlSB_lEEES1M_NS1H_6thread17LinearCombinationISJ_Li1EffLNS1N_9ScaleType4KindE0ELNS_15FloatRoundStyleE2ESJ_EENS1_15EpilogueDefaultEEEEEvvEEEEvNT_6ParamsE,"aw",@nobits
	.sectionflags	@""
	.align	16
	.zero		1024


//--------------------- .nv.shared.reserved.0     --------------------------
	.section	.nv.shared.reserved.0,"aw",@nobits
	.weak		__nv_reservedSMEM_offset_0_alias
	.size		__nv_reservedSMEM_offset_0_alias, 0, 0
	.other		__nv_reservedSMEM_offset_0_alias,@"STO_CUDA_RESERVED_SHARED STV_DEFAULT"
__nv_reservedSMEM_offset_0_alias:
	.zero		0


//--------------------- .nv.global                --------------------------
	.section	.nv.global,"aw",@nobits
.nv.global:
	.type		_ZN40_INTERNAL_1a192b91_4_k_cu_7f04bb76_254374cute1_E,@object
	.size		_ZN40_INTERNAL_1a192b91_4_k_cu_7f04bb76_254374cute1_E,(_ZN40_INTERNAL_1a192b91_4_k_cu_7f04bb76_254374cuda3std3__45__cpo6cbeginE - _ZN40_INTERNAL_1a192b91_4_k_cu_7f04bb76_254374cute1_E)
_ZN40_INTERNAL_1a192b91_4_k_cu_7f04bb76_254374cute1_E:
	.zero		1
	.type		_ZN40_INTERNAL_1a192b91_4_k_cu_7f04bb76_254374cuda3std3__45__cpo6cbeginE,@object
	.size		_ZN40_INTERNAL_1a192b91_4_k_cu_7f04bb76_254374cuda3std3__45__cpo6cbeginE,(_ZN40_INTERNAL_1a192b91_4_k_cu_7f04bb76_254374cuda3std3__48in_placeE - _ZN40_INTERNAL_1a192b91_4_k_cu_7f04bb76_254374cuda3std3__45__cpo6cbeginE)
_ZN40_INTERNAL_1a192b91_4_k_cu_7f04bb76_254374cuda3std3__45__cpo6cbeginE:
	.zero		1
	.type		_ZN40_INTERNAL_1a192b91_4_k_cu_7f04bb76_254374cuda3std3__48in_placeE,@object
	.size		_ZN40_INTERNAL_1a192b91_4_k_cu_7f04bb76_254374cuda3std3__48in_placeE,(_ZN40_INTERNAL_1a192b91_4_k_cu_7f04bb76_254374cuda3std6ranges3__45__cpo9iter_moveE - _ZN40_INTERNAL_1a192b91_4_k_cu_7f04bb76_254374cuda3std3__48in_placeE)
_ZN40_INTERNAL_1a192b91_4_k_cu_7f04bb76_254374cuda3std3__48in_placeE:
	.zero		1
	.type		_ZN40_INTERNAL_1a192b91_4_k_cu_7f04bb76_254374cuda3std6ranges3__45__cpo9iter_moveE,@object
	.size		_ZN40_INTERNAL_1a192b91_4_k_cu_7f04bb76_254374cuda3std6ranges3__45__cpo9iter_moveE,(_ZN40_INTERNAL_1a192b91_4_k_cu_7f04bb76_254374cuda3std3__45__cpo5beginE - _ZN40_INTERNAL_1a192b91_4_k_cu_7f04bb76_254374cuda3std6ranges3__45__cpo9iter_moveE)
_ZN40_INTERNAL_1a192b91_4_k_cu_7f04bb76_254374cuda3std6ranges3__45__cpo9iter_moveE:
	.zero		1
	.type		_ZN40_INTERNAL_1a192b91_4_k_cu_7f04bb76_254374cuda3std3__45__cpo5beginE,@object
	.size		_ZN40_INTERNAL_1a192b91_4_k_cu_7f04bb76_254374cuda3std3__45__cpo5beginE,(_ZN40_INTERNAL_1a192b91_4_k_cu_7f04bb76_254374cuda3std3__442_GLOBAL__N__1a192b91_4_k_cu_7f04bb76_254376ignoreE - _ZN40_INTERNAL_1a192b91_4_k_cu_7f04bb76_254374cuda3std3__45__cpo5beginE)
_ZN40_INTERNAL_1a192b91_4_k_cu_7f04bb76_254374cuda3std3__45__cpo5beginE:
	.zero		1
	.type		_ZN40_INTERNAL_1a192b91_4_k_cu_7f04bb76_254374cuda3std3__442_GLOBAL__N__1a192b91_4_k_cu_7f04bb76_254376ignoreE,@object
	.size		_ZN40_INTERNAL_1a192b91_4_k_cu_7f04bb76_254374cuda3std3__442_GLOBAL__N__1a192b91_4_k_cu_7f04bb76_254376ignoreE,(_ZN40_INTERNAL_1a192b91_4_k_cu_7f04bb76_254374cute7productE - _ZN40_INTERNAL_1a192b91_4_k_cu_7f04bb76_254374cuda3std3__442_GLOBAL__N__1a192b91_4_k_cu_7f04bb76_254376ignoreE)
_ZN40_INTERNAL_1a192b91_4_k_cu_7f04bb76_254374cuda3std3__442_GLOBAL__N__1a192b91_4_k_cu_7f04bb76_254376ignoreE:
	.zero		1
	.type		_ZN40_INTERNAL_1a192b91_4_k_cu_7f04bb76_254374cute7productE,@object
	.size		_ZN40_INTERNAL_1a192b91_4_k_cu_7f04bb76_254374cute7productE,(_ZN40_INTERNAL_1a192b91_4_k_cu_7f04bb76_254374cuda3std3__45__cpo3endE - _ZN40_INTERNAL_1a192b91_4_k_cu_7f04bb76_254374cute7productE)
_ZN40_INTERNAL_1a192b91_4_k_cu_7f04bb76_254374cute7productE:
	.zero		1
	.type		_ZN40_INTERNAL_1a192b91_4_k_cu_7f04bb76_254374cuda3std3__45__cpo3endE,@object
	.size		_ZN40_INTERNAL_1a192b91_4_k_cu_7f04bb76_254374cuda3std3__45__cpo3endE,(_ZN40_INTERNAL_1a192b91_4_k_cu_7f04bb76_254374cuda3std3__419piecewise_constructE - _ZN40_INTERNAL_1a192b91_4_k_cu_7f04bb76_254374cuda3std3__45__cpo3endE)
_ZN40_INTERNAL_1a192b91_4_k_cu_7f04bb76_254374cuda3std3__45__cpo3endE:
	.zero		1
	.type		_ZN40_INTERNAL_1a192b91_4_k_cu_7f04bb76_254374cuda3std3__419piecewise_constructE,@object
	.size		_ZN40_INTERNAL_1a192b91_4_k_cu_7f04bb76_254374cuda3std3__419piecewise_constructE,(_ZN40_INTERNAL_1a192b91_4_k_cu_7f04bb76_254374cuda3std3__45__cpo4cendE - _ZN40_INTERNAL_1a192b91_4_k_cu_7f04bb76_254374cuda3std3__419piecewise_constructE)
_ZN40_INTERNAL_1a192b91_4_k_cu_7f04bb76_254374cuda3std3__419piecewise_constructE:
	.zero		1
	.type		_ZN40_INTERNAL_1a192b91_4_k_cu_7f04bb76_254374cuda3std3__45__cpo4cendE,@object
	.size		_ZN40_INTERNAL_1a192b91_4_k_cu_7f04bb76_254374cuda3std3__45__cpo4cendE,(_ZN40_INTERNAL_1a192b91_4_k_cu_7f04bb76_254374cuda3std6ranges3__45__cpo4swapE - _ZN40_INTERNAL_1a192b91_4_k_cu_7f04bb76_254374cuda3std3__45__cpo4cendE)
_ZN40_INTERNAL_1a192b91_4_k_cu_7f04bb76_254374cuda3std3__45__cpo4cendE:
	.zero		1
	.type		_ZN40_INTERNAL_1a192b91_4_k_cu_7f04bb76_254374cuda3std6ranges3__45__cpo4swapE,@object
	.size		_ZN40_INTERNAL_1a192b91_4_k_cu_7f04bb76_254374cuda3std6ranges3__45__cpo4swapE,(.L_8 - _ZN40_INTERNAL_1a192b91_4_k_cu_7f04bb76_254374cuda3std6ranges3__45__cpo4swapE)
_ZN40_INTERNAL_1a192b91_4_k_cu_7f04bb76_254374cuda3std6ranges3__45__cpo4swapE:
	.zero		1
.L_8:


//--------------------- .nv.constant0._ZN7cutlass13device_kernelINS_4gemm6kernel13GemmUniversalIN4cute5tupleIJiiiiEEENS1_10collective13CollectiveMmaINS1_34MainloopSm90TmaGmmaWarpSpecializedILi6ENS5_IJNS4_1CILi1EEENSA_ILi4EEESB_EEENS1_35KernelTmaWarpSpecializedCooperativeEEENS5_IJNSA_ILi128EEESG_NSA_ILi64EEEEEENS_6half_tENS5_IJSB_llEEESJ_SK_NS4_8TiledMMAINS4_8MMA_AtomIJNS4_4SM904GMMA26MMA_64x128x16_F32F16F16_SSILNSO_5MajorE1ELSQ_1ELNSO_7ScaleInE1ELSR_1EEEEEENS4_6LayoutINS5_IJNSA_ILi2EEESB_SB_EEENS5_IJSB_NSA_ILi0EEESX_EEEEENS5_IJNS4_10UnderscoreES10_S10_EEEEENS4_23SM90_TMA_LOAD_MULTICASTENS4_14ComposedLayoutINS4_7SwizzleILi3ELi4ELi3EEENS4_18smem_ptr_flag_bitsILi16EEENSU_INS5_IJSH_NSA_ILi8EEEEEENS5_IJSB_SH_EEEEEEEvNS4_8identityENS4_13SM90_TMA_LOADES1D_vS1E_EENS_8epilogue10collective6detail29Sm90TmaWarpSpecializedAdapterINS1I_15DefaultEpilogueISJ_NS5_IJlSB_lEEES1M_NS1H_6thread17LinearCombinationISJ_Li1EffLNS1N_9ScaleType4KindE0ELNS_15FloatRoundStyleE2ESJ_EENS1_15EpilogueDefaultEEEEEvvEEEEvNT_6ParamsE --------------------------
	.section	.nv.constant0._ZN7cutlass13device_kernelINS_4gemm6kernel13GemmUniversalIN4cute5tupleIJiiiiEEENS1_10collective13CollectiveMmaINS1_34MainloopSm90TmaGmmaWarpSpecializedILi6ENS5_IJNS4_1CILi1EEENSA_ILi4EEESB_EEENS1_35KernelTmaWarpSpecializedCooperativeEEENS5_IJNSA_ILi128EEESG_NSA_ILi64EEEEEENS_6half_tENS5_IJSB_llEEESJ_SK_NS4_8TiledMMAINS4_8MMA_AtomIJNS4_4SM904GMMA26MMA_64x128x16_F32F16F16_SSILNSO_5MajorE1ELSQ_1ELNSO_7ScaleInE1ELSR_1EEEEEENS4_6LayoutINS5_IJNSA_ILi2EEESB_SB_EEENS5_IJSB_NSA_ILi0EEESX_EEEEENS5_IJNS4_10UnderscoreES10_S10_EEEEENS4_23SM90_TMA_LOAD_MULTICASTENS4_14ComposedLayoutINS4_7SwizzleILi3ELi4ELi3EEENS4_18smem_ptr_flag_bitsILi16EEENSU_INS5_IJSH_NSA_ILi8EEEEEENS5_IJSB_SH_EEEEEEEvNS4_8identityENS4_13SM90_TMA_LOADES1D_vS1E_EENS_8epilogue10collective6detail29Sm90TmaWarpSpecializedAdapterINS1I_15DefaultEpilogueISJ_NS5_IJlSB_lEEES1M_NS1H_6thread17LinearCombinationISJ_Li1EffLNS1N_9ScaleType4KindE0ELNS_15FloatRoundStyleE2ESJ_EENS1_15EpilogueDefaultEEEEEvvEEEEvNT_6ParamsE,"a",@progbits
	.sectionflags	@""
	.align	4
.nv.constant0._ZN7cutlass13device_kernelINS_4gemm6kernel13GemmUniversalIN4cute5tupleIJiiiiEEENS1_10collective13CollectiveMmaINS1_34MainloopSm90TmaGmmaWarpSpecializedILi6ENS5_IJNS4_1CILi1EEENSA_ILi4EEESB_EEENS1_35KernelTmaWarpSpecializedCooperativeEEENS5_IJNSA_ILi128EEESG_NSA_ILi64EEEEEENS_6half_tENS5_IJSB_llEEESJ_SK_NS4_8TiledMMAINS4_8MMA_AtomIJNS4_4SM904GMMA26MMA_64x128x16_F32F16F16_SSILNSO_5MajorE1ELSQ_1ELNSO_7ScaleInE1ELSR_1EEEEEENS4_6LayoutINS5_IJNSA_ILi2EEESB_SB_EEENS5_IJSB_NSA_ILi0EEESX_EEEEENS5_IJNS4_10UnderscoreES10_S10_EEEEENS4_23SM90_TMA_LOAD_MULTICASTENS4_14ComposedLayoutINS4_7SwizzleILi3ELi4ELi3EEENS4_18smem_ptr_flag_bitsILi16EEENSU_INS5_IJSH_NSA_ILi8EEEEEENS5_IJSB_SH_EEEEEEEvNS4_8identityENS4_13SM90_TMA_LOADES1D_vS1E_EENS_8epilogue10collective6detail29Sm90TmaWarpSpecializedAdapterINS1I_15DefaultEpilogueISJ_NS5_IJlSB_lEEES1M_NS1H_6thread17LinearCombinationISJ_Li1EffLNS1N_9ScaleType4KindE0ELNS_15FloatRoundStyleE2ESJ_EENS1_15EpilogueDefaultEEEEEvvEEEEvNT_6ParamsE:
	.zero		1664


//--------------------- SYMBOLS --------------------------

	.type		.nv.reservedSmem.offset0,@object
	.size		.nv.reservedSmem.offset0,0x4
	.type		__assertfail,@function
